// auto-generated by cutlass_sweep.gemm — config: {"arch": "sm_90", "cluster_m": 2, "cluster_n": 1, "dtype": "int8", "dtype_b": "int8", "layout": "nt", "stages": 0, "tile_k": 256, "tile_m": 256, "tile_n": 64}
#include "cutlass/cutlass.h"
#include "cutlass/gemm/collective/collective_builder.hpp"
#include "cutlass/gemm/device/gemm_universal_adapter.h"
#include "cutlass/gemm/kernel/gemm_universal.hpp"
#include "cutlass/epilogue/collective/collective_builder.hpp"

using ElemA = int8_t;
using ElemB = int8_t;
using ElemCD = int8_t;
using Acc  = int32_t;
using TileShape    = cute::Shape<cute::_256, cute::_64, cute::_256>;
using ClusterShape = cute::Shape<cute::_2, cute::_1, cute::_1>;

using CollectiveEpilogue = typename cutlass::epilogue::collective::CollectiveBuilder<
    cutlass::arch::Sm90, cutlass::arch::OpClassTensorOp,
    TileShape, ClusterShape,
    cutlass::epilogue::collective::EpilogueTileAuto,
    Acc, Acc,
    ElemCD, cutlass::layout::RowMajor, 128 / cutlass::sizeof_bits<ElemCD>::value,
    ElemCD, cutlass::layout::RowMajor, 128 / cutlass::sizeof_bits<ElemCD>::value,
    cutlass::epilogue::collective::EpilogueScheduleAuto
  >::CollectiveOp;

using CollectiveMainloop = typename cutlass::gemm::collective::CollectiveBuilder<
    cutlass::arch::Sm90, cutlass::arch::OpClassTensorOp,
    ElemA, cutlass::layout::RowMajor, 128 / cutlass::sizeof_bits<ElemA>::value,
    ElemB, cutlass::layout::ColumnMajor, 128 / cutlass::sizeof_bits<ElemB>::value,
    Acc,
    TileShape, ClusterShape,
    cutlass::gemm::collective::StageCountAutoCarveout<static_cast<int>(sizeof(typename CollectiveEpilogue::SharedStorage))>,
    cutlass::gemm::collective::KernelScheduleAuto
  >::CollectiveOp;

using GemmKernel = cutlass::gemm::kernel::GemmUniversal<
    cute::Shape<int,int,int,int>,
    CollectiveMainloop,
    CollectiveEpilogue
>;
using Gemm = cutlass::gemm::device::GemmUniversalAdapter<GemmKernel>;

// Force the device kernel symbol into the cubin without needing a host main.
auto* _anchor = &cutlass::device_kernel<GemmKernel>;


// ===== COMPILED SASS (sm_90a) =====

	.target	sm_90a

	.elftype	@"ET_EXEC"


//--------------------- .note.nv.tkinfo           --------------------------
	.section	.note.nv.tkinfo,"",@"SHT_NOTE"
	.sectionflags	@"SHF_NOTE_NV_TKINFO"
	.tkinfo
        /*0018*/ 	.word	0x00000002
        /*0030*/ 	.string	""
        /*0030*/ 	.string	"ptxas"
        /*0030*/ 	.string	"Cuda compilation tools, release 13.0, V13.0.88"
        /*0030*/ 	.string	"Build cuda_13.0.r13.0/compiler.36424714_0"
        /*0030*/ 	.string	"-arch sm_90a -m 64 "



//--------------------- .note.nv.cuinfo           --------------------------
	.section	.note.nv.cuinfo,"",@"SHT_NOTE"
	.sectionflags	@"SHF_NOTE_NV_CUINFO"
        /*0018*/ 	.short	0x0002
        /*001a*/ 	.short	0x005a
        /*001c*/ 	.short	0x0082
	.zero		2


//--------------------- .nv.info                  --------------------------
	.section	.nv.info,"",@"SHT_CUDA_INFO"
	.align	4


	//----- nvinfo : EIATTR_REGCOUNT
	.align		4
        /*0000*/ 	.byte	0x04, 0x2f
        /*0002*/ 	.short	(.L_15 - .L_14)
	.align		4
.L_14:
        /*0004*/ 	.word	index@(_ZN7cutlass13device_kernelINS_4gemm6kernel13GemmUniversalIN4cute5tupleIJiiiiEEENS1_10collective13CollectiveMmaINS1_34MainloopSm90TmaGmmaWarpSpecializedILi2ENS5_IJNS4_1CILi2EEENSA_ILi1EEESC_EEENS1_35KernelTmaWarpSpecializedCooperativeEEENS5_IJNSA_ILi256EEENSA_ILi64EEESG_EEEaNS5_IJlSC_lEEEaSJ_NS4_8TiledMMAINS4_8MMA_AtomIJNS4_4SM904GMMA26MMA_64x64x32_S32S8S8_SS_TNEEEENS4_6LayoutISD_NS5_IJSC_NSA_ILi0EEESR_EEEEENS5_IJNS4_10UnderscoreESU_SU_EEEEENS4_13SM90_TMA_LOADENS4_14ComposedLayoutINS4_7SwizzleILi3ELi4ELi3EEENS4_18smem_ptr_flag_bitsILi8EEENSQ_INS5_IJNSA_ILi8EEENSA_ILi128EEEEEENS5_IJS14_SC_EEEEEEEvNS4_8identityENS4_23SM90_TMA_LOAD_MULTICASTES18_vS19_EENS_8epilogue10collective6detail29Sm90TmaWarpSpecializedAdapterINS1D_15DefaultEpilogueIaSJ_SJ_NS1C_6thread17LinearCombinationIaLi1EiiLNS1H_9ScaleType4KindE0ELNS_15FloatRoundStyleE2EaEENS1_15EpilogueDefaultEEEEEvvEEEEvNT_6ParamsE)
        /*0008*/ 	.word	0x000000a8


	//----- nvinfo : EIATTR_FRAME_SIZE
	.align		4
.L_15:
        /*000c*/ 	.byte	0x04, 0x11
        /*000e*/ 	.short	(.L_17 - .L_16)
	.align		4
.L_16:
        /*0010*/ 	.word	index@(_ZN7cutlass13device_kernelINS_4gemm6kernel13GemmUniversalIN4cute5tupleIJiiiiEEENS1_10collective13CollectiveMmaINS1_34MainloopSm90TmaGmmaWarpSpecializedILi2ENS5_IJNS4_1CILi2EEENSA_ILi1EEESC_EEENS1_35KernelTmaWarpSpecializedCooperativeEEENS5_IJNSA_ILi256EEENSA_ILi64EEESG_EEEaNS5_IJlSC_lEEEaSJ_NS4_8TiledMMAINS4_8MMA_AtomIJNS4_4SM904GMMA26MMA_64x64x32_S32S8S8_SS_TNEEEENS4_6LayoutISD_NS5_IJSC_NSA_ILi0EEESR_EEEEENS5_IJNS4_10UnderscoreESU_SU_EEEEENS4_13SM90_TMA_LOADENS4_14ComposedLayoutINS4_7SwizzleILi3ELi4ELi3EEENS4_18smem_ptr_flag_bitsILi8EEENSQ_INS5_IJNSA_ILi8EEENSA_ILi128EEEEEENS5_IJS14_SC_EEEEEEEvNS4_8identityENS4_23SM90_TMA_LOAD_MULTICASTES18_vS19_EENS_8epilogue10collective6detail29Sm90TmaWarpSpecializedAdapterINS1D_15DefaultEpilogueIaSJ_SJ_NS1C_6thread17LinearCombinationIaLi1EiiLNS1H_9ScaleType4KindE0ELNS_15FloatRoundStyleE2EaEENS1_15EpilogueDefaultEEEEEvvEEEEvNT_6ParamsE)
        /*0014*/ 	.word	0x00000000


	//----- nvinfo : EIATTR_MIN_STACK_SIZE
	.align		4
.L_17:
        /*0018*/ 	.byte	0x04, 0x12
        /*001a*/ 	.short	(.L_19 - .L_18)
	.align		4
.L_18:
        /*001c*/ 	.word	index@(_ZN7cutlass13device_kernelINS_4gemm6kernel13GemmUniversalIN4cute5tupleIJiiiiEEENS1_10collective13CollectiveMmaINS1_34MainloopSm90TmaGmmaWarpSpecializedILi2ENS5_IJNS4_1CILi2EEENSA_ILi1EEESC_EEENS1_35KernelTmaWarpSpecializedCooperativeEEENS5_IJNSA_ILi256EEENSA_ILi64EEESG_EEEaNS5_IJlSC_lEEEaSJ_NS4_8TiledMMAINS4_8MMA_AtomIJNS4_4SM904GMMA26MMA_64x64x32_S32S8S8_SS_TNEEEENS4_6LayoutISD_NS5_IJSC_NSA_ILi0EEESR_EEEEENS5_IJNS4_10UnderscoreESU_SU_EEEEENS4_13SM90_TMA_LOADENS4_14ComposedLayoutINS4_7SwizzleILi3ELi4ELi3EEENS4_18smem_ptr_flag_bitsILi8EEENSQ_INS5_IJNSA_ILi8EEENSA_ILi128EEEEEENS5_IJS14_SC_EEEEEEEvNS4_8identityENS4_23SM90_TMA_LOAD_MULTICASTES18_vS19_EENS_8epilogue10collective6detail29Sm90TmaWarpSpecializedAdapterINS1D_15DefaultEpilogueIaSJ_SJ_NS1C_6thread17LinearCombinationIaLi1EiiLNS1H_9ScaleType4KindE0ELNS_15FloatRoundStyleE2EaEENS1_15EpilogueDefaultEEEEEvvEEEEvNT_6ParamsE)
        /*0020*/ 	.word	0x00000000
.L_19:


//--------------------- .nv.compat                --------------------------
	.section	.nv.compat,"",@"SHT_CUDA_COMPAT_INFO"
	.align	4
        /*0000*/ 	.byte	0x02, 0x09, 0x01, 0x00, 0x02, 0x02, 0x04, 0x00, 0x02, 0x05, 0x05, 0x00, 0x03, 0x07, 0x01, 0x01
        /*0010*/ 	.byte	0x02, 0x03, 0x01, 0x00, 0x02, 0x06, 0x01, 0x00, 0x04, 0x0b, 0x08, 0x00, 0x00, 0x00, 0x00, 0x00
        /*0020*/ 	.byte	0x00, 0x00, 0x00, 0x00


//--------------------- .nv.info._ZN7cutlass13device_kernelINS_4gemm6kernel13GemmUniversalIN4cute5tupleIJiiiiEEENS1_10collective13CollectiveMmaINS1_34MainloopSm90TmaGmmaWarpSpecializedILi2ENS5_IJNS4_1CILi2EEENSA_ILi1EEESC_EEENS1_35KernelTmaWarpSpecializedCooperativeEEENS5_IJNSA_ILi256EEENSA_ILi64EEESG_EEEaNS5_IJlSC_lEEEaSJ_NS4_8TiledMMAINS4_8MMA_AtomIJNS4_4SM904GMMA26MMA_64x64x32_S32S8S8_SS_TNEEEENS4_6LayoutISD_NS5_IJSC_NSA_ILi0EEESR_EEEEENS5_IJNS4_10UnderscoreESU_SU_EEEEENS4_13SM90_TMA_LOADENS4_14ComposedLayoutINS4_7SwizzleILi3ELi4ELi3EEENS4_18smem_ptr_flag_bitsILi8EEENSQ_INS5_IJNSA_ILi8EEENSA_ILi128EEEEEENS5_IJS14_SC_EEEEEEEvNS4_8identityENS4_23SM90_TMA_LOAD_MULTICASTES18_vS19_EENS_8epilogue10collective6detail29Sm90TmaWarpSpecializedAdapterINS1D_15DefaultEpilogueIaSJ_SJ_NS1C_6thread17LinearCombinationIaLi1EiiLNS1H_9ScaleType4KindE0ELNS_15FloatRoundStyleE2EaEENS1_15EpilogueDefaultEEEEEvvEEEEvNT_6ParamsE --------------------------
	.section	.nv.info._ZN7cutlass13device_kernelINS_4gemm6kernel13GemmUniversalIN4cute5tupleIJiiiiEEENS1_10collective13CollectiveMmaINS1_34MainloopSm90TmaGmmaWarpSpecializedILi2ENS5_IJNS4_1CILi2EEENSA_ILi1EEESC_EEENS1_35KernelTmaWarpSpecializedCooperativeEEENS5_IJNSA_ILi256EEENSA_ILi64EEESG_EEEaNS5_IJlSC_lEEEaSJ_NS4_8TiledMMAINS4_8MMA_AtomIJNS4_4SM904GMMA26MMA_64x64x32_S32S8S8_SS_TNEEEENS4_6LayoutISD_NS5_IJSC_NSA_ILi0EEESR_EEEEENS5_IJNS4_10UnderscoreESU_SU_EEEEENS4_13SM90_TMA_LOADENS4_14ComposedLayoutINS4_7SwizzleILi3ELi4ELi3EEENS4_18smem_ptr_flag_bitsILi8EEENSQ_INS5_IJNSA_ILi8EEENSA_ILi128EEEEEENS5_IJS14_SC_EEEEEEEvNS4_8identityENS4_23SM90_TMA_LOAD_MULTICASTES18_vS19_EENS_8epilogue10collective6detail29Sm90TmaWarpSpecializedAdapterINS1D_15DefaultEpilogueIaSJ_SJ_NS1C_6thread17LinearCombinationIaLi1EiiLNS1H_9ScaleType4KindE0ELNS_15FloatRoundStyleE2EaEENS1_15EpilogueDefaultEEEEEvvEEEEvNT_6ParamsE,"",@"SHT_CUDA_INFO"
	.sectionflags	@""
	.align	4


	//----- nvinfo : EIATTR_CUDA_API_VERSION
	.align		4
        /*0000*/ 	.byte	0x04, 0x37
        /*0002*/ 	.short	(.L_21 - .L_20)
.L_20:
        /*0004*/ 	.word	0x00000082


	//----- nvinfo : EIATTR_KPARAM_INFO
	.align		4
.L_21:
        /*0008*/ 	.byte	0x04, 0x17
        /*000a*/ 	.short	(.L_23 - .L_22)
.L_22:
        /*000c*/ 	.word	0x00000000
        /*0010*/ 	.short	0x0000
        /*0012*/ 	.short	0x0070
        /*0014*/ 	.byte	0x00, 0xf0, 0x01, 0x10


	//----- nvinfo : EIATTR_SPARSE_MMA_MASK
	.align		4
.L_23:
        /*0018*/ 	.byte	0x03, 0x50
        /*001a*/ 	.short	0x0000


	//----- nvinfo : EIATTR_MAXREG_COUNT
	.align		4
        /*001c*/ 	.byte	0x03, 0x1b
        /*001e*/ 	.short	0x00a8


	//----- nvinfo : EIATTR_NUM_BARRIERS
	.align		4
        /*0020*/ 	.byte	0x02, 0x4c
        /*0022*/ 	.byte	0x01
	.zero		1


	//----- nvinfo : EIATTR_EXTERNS
	.align		4
        /*0024*/ 	.byte	0x04, 0x0f
        /*0026*/ 	.short	(.L_25 - .L_24)


	//   ....[0]....
	.align		4
.L_24:
        /*0028*/ 	.word	index@(__assertfail)


	//----- nvinfo : EIATTR_MERCURY_ISA_VERSION
	.align		4
.L_25:
        /*002c*/ 	.byte	0x03, 0x5f
        /*002e*/ 	.short	0x0101


	//----- nvinfo : EIATTR_INT_WARP_WIDE_INSTR_OFFSETS
	.align		4
        /*0030*/ 	.byte	0x04, 0x31
        /*0032*/ 	.short	(.L_27 - .L_26)


	//   ....[0]....
.L_26:
        /*0034*/ 	.word	0x00000450


	//   ....[1]....
        /*0038*/ 	.word	0x00000570


	//   ....[2]....
        /*003c*/ 	.word	0x00000670


	//   ....[3]....
        /*0040*/ 	.word	0x00002830


	//----- nvinfo : EIATTR_COOP_GROUP_MASK_REGIDS
	.align		4
.L_27:
        /*0044*/ 	.byte	0x04, 0x29
        /*0046*/ 	.short	(.L_29 - .L_28)


	//   ....[0]....
.L_28:
        /*0048*/ 	.word	0xffffffff


	//   ....[1]....
        /*004c*/ 	.word	0xffffffff


	//   ....[2]....
        /*0050*/ 	.word	0xffffffff


	//   ....[3]....
        /*0054*/ 	.word	0xffffffff


	//   ....[4]....
        /*0058*/ 	.word	0xffffffff


	//   ....[5]....
        /*005c*/ 	.word	0xffffffff


	//----- nvinfo : EIATTR_COOP_GROUP_INSTR_OFFSETS
	.align		4
.L_29:
        /*0060*/ 	.byte	0x04, 0x28
        /*0062*/ 	.short	(.L_31 - .L_30)


	//   ....[0]....
.L_30:
        /*0064*/ 	.word	0x00000060


	//   ....[1]....
        /*0068*/ 	.word	0x00000070


	//   ....[2]....
        /*006c*/ 	.word	0x00000130


	//   ....[3]....
        /*0070*/ 	.word	0x00000290


	//   ....[4]....
        /*0074*/ 	.word	0x000007c0


	//   ....[5]....
        /*0078*/ 	.word	0x00001410


	//----- nvinfo : EIATTR_REG_RECONFIG
	.align		4
.L_31:
        /*007c*/ 	.byte	0x01, 0x54
	.zero		2


	//----- nvinfo : EIATTR_SYSCALL_OFFSETS
	.align		4
        /*0080*/ 	.byte	0x04, 0x46
        /*0082*/ 	.short	(.L_33 - .L_32)


	//   ....[0]....
.L_32:
        /*0084*/ 	.word	0x00001600


	//----- nvinfo : EIATTR_MBARRIER_INSTR_OFFSETS
	.align		4
.L_33:
        /*0088*/ 	.byte	0x04, 0x39
        /*008a*/ 	.short	(.L_35 - .L_34)


	//   ....[0]....
.L_34:
        /*008c*/ 	.word	0x00000230
        /*0090*/ 	.word	0x000000ff
        /*0094*/ 	.word	0x00000000
        /*0098*/ 	.short	0x0100
        /*009a*/ 	.byte	0x08
	.zero		1


	//   ....[1]....
        /*009c*/ 	.word	0x00000240
        /*00a0*/ 	.word	0x000000ff
        /*00a4*/ 	.word	0x00000010
        /*00a8*/ 	.short	0x0100
        /*00aa*/ 	.byte	0x08
	.zero		1


	//   ....[2]....
        /*00ac*/ 	.word	0x00000250
        /*00b0*/ 	.word	0x000000ff
        /*00b4*/ 	.word	0x00000008
        /*00b8*/ 	.short	0x0100
        /*00ba*/ 	.byte	0x08
	.zero		1


	//   ....[3]....
        /*00bc*/ 	.word	0x00000260
        /*00c0*/ 	.word	0x000000ff
        /*00c4*/ 	.word	0x00000018
        /*00c8*/ 	.short	0x0100
        /*00ca*/ 	.byte	0x08
	.zero		1


	//   ....[4]....
        /*00cc*/ 	.word	0x000006f0
        /*00d0*/ 	.word	0x000000ff
        /*00d4*/ 	.word	0x00000030
        /*00d8*/ 	.short	0x0100
        /*00da*/ 	.byte	0x06
	.zero		1


	//   ....[5]....
        /*00dc*/ 	.word	0x00000770
        /*00e0*/ 	.word	0x000000ff
        /*00e4*/ 	.word	0x00000038
        /*00e8*/ 	.short	0x0100
        /*00ea*/ 	.byte	0x06
	.zero		1


	//   ....[6]....
        /*00ec*/ 	.word	0x000016d0
        /*00f0*/ 	.word	0x00000003
        /*00f4*/ 	.word	0x00000000
        /*00f8*/ 	.short	0x010a
        /*00fa*/ 	.byte	0x3f
	.zero		1


	//   ....[7]....
        /*00fc*/ 	.word	0x00001730
        /*0100*/ 	.word	0x00000003
        /*0104*/ 	.word	0x00000000
        /*0108*/ 	.short	0x010a
        /*010a*/ 	.byte	0x3f
	.zero		1


	//   ....[8]....
        /*010c*/ 	.word	0x00001f80
        /*0110*/ 	.word	0x00000005
        /*0114*/ 	.word	0x00000000
        /*0118*/ 	.short	0x010a
        /*011a*/ 	.byte	0x3f
	.zero		1


	//   ....[9]....
        /*011c*/ 	.word	0x00001fc0
        /*0120*/ 	.word	0x00000005
        /*0124*/ 	.word	0x00000000
        /*0128*/ 	.short	0x010a
        /*012a*/ 	.byte	0x3f
	.zero		1


	//   ....[10]....
        /*012c*/ 	.word	0x000026e0
        /*0130*/ 	.word	0x00000004
        /*0134*/ 	.word	0x00000000
        /*0138*/ 	.short	0x0101
        /*013a*/ 	.byte	0x3f
	.zero		1


	//   ....[11]....
        /*013c*/ 	.word	0x000028a0
        /*0140*/ 	.word	0x00000000
        /*0144*/ 	.word	0x00000000
        /*0148*/ 	.short	0x0101
        /*014a*/ 	.byte	0x3f
	.zero		1


	//   ....[12]....
        /*014c*/ 	.word	0x00006d00
        /*0150*/ 	.word	0x00000017
        /*0154*/ 	.word	0x00000010
        /*0158*/ 	.short	0x010a
        /*015a*/ 	.byte	0x3f
	.zero		1


	//   ....[13]....
        /*015c*/ 	.word	0x00007180
        /*0160*/ 	.word	0x00000005
        /*0164*/ 	.word	0x00000038
        /*0168*/ 	.short	0x0101
        /*016a*/ 	.byte	0x3f
	.zero		1


	//   ....[14]....
        /*016c*/ 	.word	0x000078a0
        /*0170*/ 	.word	0x00000007
        /*0174*/ 	.word	0x00000000
        /*0178*/ 	.short	0x010a
        /*017a*/ 	.byte	0x3f
	.zero		1


	//   ....[15]....
        /*017c*/ 	.word	0x00007920
        /*0180*/ 	.word	0x00000005
        /*0184*/ 	.word	0x00000000
        /*0188*/ 	.short	0x010a
        /*018a*/ 	.byte	0x3f
	.zero		1


	//   ....[16]....
        /*018c*/ 	.word	0x00007980
        /*0190*/ 	.word	0x00000003
        /*0194*/ 	.word	0x00000000
        /*0198*/ 	.short	0x010a
        /*019a*/ 	.byte	0x3f
	.zero		1


	//   ....[17]....
        /*019c*/ 	.word	0x000079d0
        /*01a0*/ 	.word	0x00000005
        /*01a4*/ 	.word	0x00000000
        /*01a8*/ 	.short	0x010a
        /*01aa*/ 	.byte	0x3f
	.zero		1


	//   ....[18]....
        /*01ac*/ 	.word	0x00007aa0
        /*01b0*/ 	.word	0x00000017
        /*01b4*/ 	.word	0x00000010
        /*01b8*/ 	.short	0x010a
        /*01ba*/ 	.byte	0x3f
	.zero		1


	//   ....[19]....
        /*01bc*/ 	.word	0x00007b70
        /*01c0*/ 	.word	0x00000007
        /*01c4*/ 	.word	0x00000000
        /*01c8*/ 	.short	0x010a
        /*01ca*/ 	.byte	0x3f
	.zero		1


	//----- nvinfo : EIATTR_NUM_MBARRIERS
	.align		4
.L_35:
        /*01cc*/ 	.byte	0x03, 0x38
        /*01ce*/ 	.short	0x0006


	//----- nvinfo : EIATTR_EXIT_INSTR_OFFSETS
	.align		4
        /*01d0*/ 	.byte	0x04, 0x1c
        /*01d2*/ 	.short	(.L_37 - .L_36)


	//   ....[0]....
.L_36:
        /*01d4*/ 	.word	0x00000990


	//   ....[1]....
        /*01d8*/ 	.word	0x000011b0


	//   ....[2]....
        /*01dc*/ 	.word	0x00006470


	//   ....[3]....
        /*01e0*/ 	.word	0x000069d0


	//   ....[4]....
        /*01e4*/ 	.word	0x00007970


	//----- nvinfo : EIATTR_MAX_THREADS
	.align		4
.L_37:
        /*01e8*/ 	.byte	0x04, 0x05
        /*01ea*/ 	.short	(.L_39 - .L_38)
.L_38:
        /*01ec*/ 	.word	0x00000180
        /*01f0*/ 	.word	0x00000001
        /*01f4*/ 	.word	0x00000001


	//----- nvinfo : EIATTR_CRS_STACK_SIZE
	.align		4
.L_39:
        /*01f8*/ 	.byte	0x04, 0x1e
        /*01fa*/ 	.short	(.L_41 - .L_40)
.L_40:
        /*01fc*/ 	.word	0x00000000


	//----- nvinfo : EIATTR_CBANK_PARAM_SIZE
	.align		4
.L_41:
        /*0200*/ 	.byte	0x03, 0x19
        /*0202*/ 	.short	0x0470


	//----- nvinfo : EIATTR_PARAM_CBANK
	.align		4
        /*0204*/ 	.byte	0x04, 0x0a
        /*0206*/ 	.short	(.L_43 - .L_42)
	.align		4
.L_42:
        /*0208*/ 	.word	index@(.nv.constant0._ZN7cutlass13device_kernelINS_4gemm6kernel13GemmUniversalIN4cute5tupleIJiiiiEEENS1_10collective13CollectiveMmaINS1_34MainloopSm90TmaGmmaWarpSpecializedILi2ENS5_IJNS4_1CILi2EEENSA_ILi1EEESC_EEENS1_35KernelTmaWarpSpecializedCooperativeEEENS5_IJNSA_ILi256EEENSA_ILi64EEESG_EEEaNS5_IJlSC_lEEEaSJ_NS4_8TiledMMAINS4_8MMA_AtomIJNS4_4SM904GMMA26MMA_64x64x32_S32S8S8_SS_TNEEEENS4_6LayoutISD_NS5_IJSC_NSA_ILi0EEESR_EEEEENS5_IJNS4_10UnderscoreESU_SU_EEEEENS4_13SM90_TMA_LOADENS4_14ComposedLayoutINS4_7SwizzleILi3ELi4ELi3EEENS4_18smem_ptr_flag_bitsILi8EEENSQ_INS5_IJNSA_ILi8EEENSA_ILi128EEEEEENS5_IJS14_SC_EEEEEEEvNS4_8identityENS4_23SM90_TMA_LOAD_MULTICASTES18_vS19_EENS_8epilogue10collective6detail29Sm90TmaWarpSpecializedAdapterINS1D_15DefaultEpilogueIaSJ_SJ_NS1C_6thread17LinearCombinationIaLi1EiiLNS1H_9ScaleType4KindE0ELNS_15FloatRoundStyleE2EaEENS1_15EpilogueDefaultEEEEEvvEEEEvNT_6ParamsE)
        /*020c*/ 	.short	0x0210
        /*020e*/ 	.short	0x0470


	//----- nvinfo : EIATTR_SW_WAR
	.align		4
.L_43:
        /*0210*/ 	.byte	0x04, 0x36
        /*0212*/ 	.short	(.L_45 - .L_44)
.L_44:
        /*0214*/ 	.word	0x00000008
.L_45:


//--------------------- .nv.callgraph             --------------------------
	.section	.nv.callgraph,"",@"SHT_CUDA_CALLGRAPH"
	.align	4
	.sectionentsize	8
	.align		4
        /*0000*/ 	.word	0x00000000
	.align		4
        /*0004*/ 	.word	0xffffffff
	.align		4
        /*0008*/ 	.word	index@(_ZN7cutlass13device_kernelINS_4gemm6kernel13GemmUniversalIN4cute5tupleIJiiiiEEENS1_10collective13CollectiveMmaINS1_34MainloopSm90TmaGmmaWarpSpecializedILi2ENS5_IJNS4_1CILi2EEENSA_ILi1EEESC_EEENS1_35KernelTmaWarpSpecializedCooperativeEEENS5_IJNSA_ILi256EEENSA_ILi64EEESG_EEEaNS5_IJlSC_lEEEaSJ_NS4_8TiledMMAINS4_8MMA_AtomIJNS4_4SM904GMMA26MMA_64x64x32_S32S8S8_SS_TNEEEENS4_6LayoutISD_NS5_IJSC_NSA_ILi0EEESR_EEEEENS5_IJNS4_10UnderscoreESU_SU_EEEEENS4_13SM90_TMA_LOADENS4_14ComposedLayoutINS4_7SwizzleILi3ELi4ELi3EEENS4_18smem_ptr_flag_bitsILi8EEENSQ_INS5_IJNSA_ILi8EEENSA_ILi128EEEEEENS5_IJS14_SC_EEEEEEEvNS4_8identityENS4_23SM90_TMA_LOAD_MULTICASTES18_vS19_EENS_8epilogue10collective6detail29Sm90TmaWarpSpecializedAdapterINS1D_15DefaultEpilogueIaSJ_SJ_NS1C_6thread17LinearCombinationIaLi1EiiLNS1H_9ScaleType4KindE0ELNS_15FloatRoundStyleE2EaEENS1_15EpilogueDefaultEEEEEvvEEEEvNT_6ParamsE)
	.align		4
        /*000c*/ 	.word	index@(__assertfail)
	.align		4
        /*0010*/ 	.word	0x00000000
	.align		4
        /*0014*/ 	.word	0xfffffffe
	.align		4
        /*0018*/ 	.word	0x00000000
	.align		4
        /*001c*/ 	.word	0xfffffffd
	.align		4
        /*0020*/ 	.word	0x00000000
	.align		4
        /*0024*/ 	.word	0xfffffffc


//--------------------- .nv.constant4             --------------------------
	.section	.nv.constant4,"a",@progbits
	.align	8
	.align		8
.nv.constant4:
        /*0000*/ 	.dword	__assertfail
	.align		8
        /*0008*/ 	.dword	__unnamed_1
	.align		8
        /*0010*/ 	.dword	_ZN40_INTERNAL_26273355_4_k_cu_ff648934_119034cuda3std3__45__cpo5beginE
	.align		8
        /*0018*/ 	.dword	_ZN40_INTERNAL_26273355_4_k_cu_ff648934_119034cuda3std3__45__cpo3endE
	.align		8
        /*0020*/ 	.dword	_ZN40_INTERNAL_26273355_4_k_cu_ff648934_119034cuda3std3__45__cpo6cbeginE
	.align		8
        /*0028*/ 	.dword	_ZN40_INTERNAL_26273355_4_k_cu_ff648934_119034cuda3std3__45__cpo4cendE
	.align		8
        /*0030*/ 	.dword	_ZN40_INTERNAL_26273355_4_k_cu_ff648934_119034cuda3std3__442_GLOBAL__N__26273355_4_k_cu_ff648934_119036ignoreE
	.align		8
        /*0038*/ 	.dword	_ZN40_INTERNAL_26273355_4_k_cu_ff648934_119034cuda3std3__419piecewise_constructE
	.align		8
        /*0040*/ 	.dword	_ZN40_INTERNAL_26273355_4_k_cu_ff648934_119034cuda3std3__48in_placeE
	.align		8
        /*0048*/ 	.dword	_ZN40_INTERNAL_26273355_4_k_cu_ff648934_119034cuda3std6ranges3__45__cpo4swapE
	.align		8
        /*0050*/ 	.dword	_ZN40_INTERNAL_26273355_4_k_cu_ff648934_119034cuda3std6ranges3__45__cpo9iter_moveE
	.align		8
        /*0058*/ 	.dword	_ZN40_INTERNAL_26273355_4_k_cu_ff648934_119034cute7productE
	.align		8
        /*0060*/ 	.dword	_ZN40_INTERNAL_26273355_4_k_cu_ff648934_119034cute1_E
	.align		8
        /*0068*/ 	.dword	$str$22
	.align		8
        /*0070*/ 	.dword	$str$23


//--------------------- .text._ZN7cutlass13device_kernelINS_4gemm6kernel13GemmUniversalIN4cute5tupleIJiiiiEEENS1_10collective13CollectiveMmaINS1_34MainloopSm90TmaGmmaWarpSpecializedILi2ENS5_IJNS4_1CILi2EEENSA_ILi1EEESC_EEENS1_35KernelTmaWarpSpecializedCooperativeEEENS5_IJNSA_ILi256EEENSA_ILi64EEESG_EEEaNS5_IJlSC_lEEEaSJ_NS4_8TiledMMAINS4_8MMA_AtomIJNS4_4SM904GMMA26MMA_64x64x32_S32S8S8_SS_TNEEEENS4_6LayoutISD_NS5_IJSC_NSA_ILi0EEESR_EEEEENS5_IJNS4_10UnderscoreESU_SU_EEEEENS4_13SM90_TMA_LOADENS4_14ComposedLayoutINS4_7SwizzleILi3ELi4ELi3EEENS4_18smem_ptr_flag_bitsILi8EEENSQ_INS5_IJNSA_ILi8EEENSA_ILi128EEEEEENS5_IJS14_SC_EEEEEEEvNS4_8identityENS4_23SM90_TMA_LOAD_MULTICASTES18_vS19_EENS_8epilogue10collective6detail29Sm90TmaWarpSpecializedAdapterINS1D_15DefaultEpilogueIaSJ_SJ_NS1C_6thread17LinearCombinationIaLi1EiiLNS1H_9ScaleType4KindE0ELNS_15FloatRoundStyleE2EaEENS1_15EpilogueDefaultEEEEEvvEEEEvNT_6ParamsE --------------------------
	.section	.text._ZN7cutlass13device_kernelINS_4gemm6kernel13GemmUniversalIN4cute5tupleIJiiiiEEENS1_10collective13CollectiveMmaINS1_34MainloopSm90TmaGmmaWarpSpecializedILi2ENS5_IJNS4_1CILi2EEENSA_ILi1EEESC_EEENS1_35KernelTmaWarpSpecializedCooperativeEEENS5_IJNSA_ILi256EEENSA_ILi64EEESG_EEEaNS5_IJlSC_lEEEaSJ_NS4_8TiledMMAINS4_8MMA_AtomIJNS4_4SM904GMMA26MMA_64x64x32_S32S8S8_SS_TNEEEENS4_6LayoutISD_NS5_IJSC_NSA_ILi0EEESR_EEEEENS5_IJNS4_10UnderscoreESU_SU_EEEEENS4_13SM90_TMA_LOADENS4_14ComposedLayoutINS4_7SwizzleILi3ELi4ELi3EEENS4_18smem_ptr_flag_bitsILi8EEENSQ_INS5_IJNSA_ILi8EEENSA_ILi128EEEEEENS5_IJS14_SC_EEEEEEEvNS4_8identityENS4_23SM90_TMA_LOAD_MULTICASTES18_vS19_EENS_8epilogue10collective6detail29Sm90TmaWarpSpecializedAdapterINS1D_15DefaultEpilogueIaSJ_SJ_NS1C_6thread17LinearCombinationIaLi1EiiLNS1H_9ScaleType4KindE0ELNS_15FloatRoundStyleE2EaEENS1_15EpilogueDefaultEEEEEvvEEEEvNT_6ParamsE,"ax",@progbits
	.align	128
.text._ZN7cutlass13device_kernelINS_4gemm6kernel13GemmUniversalIN4cute5tupleIJiiiiEEENS1_10collective13CollectiveMmaINS1_34MainloopSm90TmaGmmaWarpSpecializedILi2ENS5_IJNS4_1CILi2EEENSA_ILi1EEESC_EEENS1_35KernelTmaWarpSpecializedCooperativeEEENS5_IJNSA_ILi256EEENSA_ILi64EEESG_EEEaNS5_IJlSC_lEEEaSJ_NS4_8TiledMMAINS4_8MMA_AtomIJNS4_4SM904GMMA26MMA_64x64x32_S32S8S8_SS_TNEEEENS4_6LayoutISD_NS5_IJSC_NSA_ILi0EEESR_EEEEENS5_IJNS4_10UnderscoreESU_SU_EEEEENS4_13SM90_TMA_LOADENS4_14ComposedLayoutINS4_7SwizzleILi3ELi4ELi3EEENS4_18smem_ptr_flag_bitsILi8EEENSQ_INS5_IJNSA_ILi8EEENSA_ILi128EEEEEENS5_IJS14_SC_EEEEEEEvNS4_8identityENS4_23SM90_TMA_LOAD_MULTICASTES18_vS19_EENS_8epilogue10collective6detail29Sm90TmaWarpSpecializedAdapterINS1D_15DefaultEpilogueIaSJ_SJ_NS1C_6thread17LinearCombinationIaLi1EiiLNS1H_9ScaleType4KindE0ELNS_15FloatRoundStyleE2EaEENS1_15EpilogueDefaultEEEEEvvEEEEvNT_6ParamsE:
        .type           _ZN7cutlass13device_kernelINS_4gemm6kernel13GemmUniversalIN4cute5tupleIJiiiiEEENS1_10collective13CollectiveMmaINS1_34MainloopSm90TmaGmmaWarpSpecializedILi2ENS5_IJNS4_1CILi2EEENSA_ILi1EEESC_EEENS1_35KernelTmaWarpSpecializedCooperativeEEENS5_IJNSA_ILi256EEENSA_ILi64EEESG_EEEaNS5_IJlSC_lEEEaSJ_NS4_8TiledMMAINS4_8MMA_AtomIJNS4_4SM904GMMA26MMA_64x64x32_S32S8S8_SS_TNEEEENS4_6LayoutISD_NS5_IJSC_NSA_ILi0EEESR_EEEEENS5_IJNS4_10UnderscoreESU_SU_EEEEENS4_13SM90_TMA_LOADENS4_14ComposedLayoutINS4_7SwizzleILi3ELi4ELi3EEENS4_18smem_ptr_flag_bitsILi8EEENSQ_INS5_IJNSA_ILi8EEENSA_ILi128EEEEEENS5_IJS14_SC_EEEEEEEvNS4_8identityENS4_23SM90_TMA_LOAD_MULTICASTES18_vS19_EENS_8epilogue10collective6detail29Sm90TmaWarpSpecializedAdapterINS1D_15DefaultEpilogueIaSJ_SJ_NS1C_6thread17LinearCombinationIaLi1EiiLNS1H_9ScaleType4KindE0ELNS_15FloatRoundStyleE2EaEENS1_15EpilogueDefaultEEEEEvvEEEEvNT_6ParamsE,@function
        .size           _ZN7cutlass13device_kernelINS_4gemm6kernel13GemmUniversalIN4cute5tupleIJiiiiEEENS1_10collective13CollectiveMmaINS1_34MainloopSm90TmaGmmaWarpSpecializedILi2ENS5_IJNS4_1CILi2EEENSA_ILi1EEESC_EEENS1_35KernelTmaWarpSpecializedCooperativeEEENS5_IJNSA_ILi256EEENSA_ILi64EEESG_EEEaNS5_IJlSC_lEEEaSJ_NS4_8TiledMMAINS4_8MMA_AtomIJNS4_4SM904GMMA26MMA_64x64x32_S32S8S8_SS_TNEEEENS4_6LayoutISD_NS5_IJSC_NSA_ILi0EEESR_EEEEENS5_IJNS4_10UnderscoreESU_SU_EEEEENS4_13SM90_TMA_LOADENS4_14ComposedLayoutINS4_7SwizzleILi3ELi4ELi3EEENS4_18smem_ptr_flag_bitsILi8EEENSQ_INS5_IJNSA_ILi8EEENSA_ILi128EEEEEENS5_IJS14_SC_EEEEEEEvNS4_8identityENS4_23SM90_TMA_LOAD_MULTICASTES18_vS19_EENS_8epilogue10collective6detail29Sm90TmaWarpSpecializedAdapterINS1D_15DefaultEpilogueIaSJ_SJ_NS1C_6thread17LinearCombinationIaLi1EiiLNS1H_9ScaleType4KindE0ELNS_15FloatRoundStyleE2EaEENS1_15EpilogueDefaultEEEEEvvEEEEvNT_6ParamsE,(.L_x_197 - _ZN7cutlass13device_kernelINS_4gemm6kernel13GemmUniversalIN4cute5tupleIJiiiiEEENS1_10collective13CollectiveMmaINS1_34MainloopSm90TmaGmmaWarpSpecializedILi2ENS5_IJNS4_1CILi2EEENSA_ILi1EEESC_EEENS1_35KernelTmaWarpSpecializedCooperativeEEENS5_IJNSA_ILi256EEENSA_ILi64EEESG_EEEaNS5_IJlSC_lEEEaSJ_NS4_8TiledMMAINS4_8MMA_AtomIJNS4_4SM904GMMA26MMA_64x64x32_S32S8S8_SS_TNEEEENS4_6LayoutISD_NS5_IJSC_NSA_ILi0EEESR_EEEEENS5_IJNS4_10UnderscoreESU_SU_EEEEENS4_13SM90_TMA_LOADENS4_14ComposedLayoutINS4_7SwizzleILi3ELi4ELi3EEENS4_18smem_ptr_flag_bitsILi8EEENSQ_INS5_IJNSA_ILi8EEENSA_ILi128EEEEEENS5_IJS14_SC_EEEEEEEvNS4_8identityENS4_23SM90_TMA_LOAD_MULTICASTES18_vS19_EENS_8epilogue10collective6detail29Sm90TmaWarpSpecializedAdapterINS1D_15DefaultEpilogueIaSJ_SJ_NS1C_6thread17LinearCombinationIaLi1EiiLNS1H_9ScaleType4KindE0ELNS_15FloatRoundStyleE2EaEENS1_15EpilogueDefaultEEEEEvvEEEEvNT_6ParamsE)
        .other          _ZN7cutlass13device_kernelINS_4gemm6kernel13GemmUniversalIN4cute5tupleIJiiiiEEENS1_10collective13CollectiveMmaINS1_34MainloopSm90TmaGmmaWarpSpecializedILi2ENS5_IJNS4_1CILi2EEENSA_ILi1EEESC_EEENS1_35KernelTmaWarpSpecializedCooperativeEEENS5_IJNSA_ILi256EEENSA_ILi64EEESG_EEEaNS5_IJlSC_lEEEaSJ_NS4_8TiledMMAINS4_8MMA_AtomIJNS4_4SM904GMMA26MMA_64x64x32_S32S8S8_SS_TNEEEENS4_6LayoutISD_NS5_IJSC_NSA_ILi0EEESR_EEEEENS5_IJNS4_10UnderscoreESU_SU_EEEEENS4_13SM90_TMA_LOADENS4_14ComposedLayoutINS4_7SwizzleILi3ELi4ELi3EEENS4_18smem_ptr_flag_bitsILi8EEENSQ_INS5_IJNSA_ILi8EEENSA_ILi128EEEEEENS5_IJS14_SC_EEEEEEEvNS4_8identityENS4_23SM90_TMA_LOAD_MULTICASTES18_vS19_EENS_8epilogue10collective6detail29Sm90TmaWarpSpecializedAdapterINS1D_15DefaultEpilogueIaSJ_SJ_NS1C_6thread17LinearCombinationIaLi1EiiLNS1H_9ScaleType4KindE0ELNS_15FloatRoundStyleE2EaEENS1_15EpilogueDefaultEEEEEvvEEEEvNT_6ParamsE,@"STO_CUDA_ENTRY STV_DEFAULT"
_ZN7cutlass13device_kernelINS_4gemm6kernel13GemmUniversalIN4cute5tupleIJiiiiEEENS1_10collective13CollectiveMmaINS1_34MainloopSm90TmaGmmaWarpSpecializedILi2ENS5_IJNS4_1CILi2EEENSA_ILi1EEESC_EEENS1_35KernelTmaWarpSpecializedCooperativeEEENS5_IJNSA_ILi256EEENSA_ILi64EEESG_EEEaNS5_IJlSC_lEEEaSJ_NS4_8TiledMMAINS4_8MMA_AtomIJNS4_4SM904GMMA26MMA_64x64x32_S32S8S8_SS_TNEEEENS4_6LayoutISD_NS5_IJSC_NSA_ILi0EEESR_EEEEENS5_IJNS4_10UnderscoreESU_SU_EEEEENS4_13SM90_TMA_LOADENS4_14ComposedLayoutINS4_7SwizzleILi3ELi4ELi3EEENS4_18smem_ptr_flag_bitsILi8EEENSQ_INS5_IJNSA_ILi8EEENSA_ILi128EEEEEENS5_IJS14_SC_EEEEEEEvNS4_8identityENS4_23SM90_TMA_LOAD_MULTICASTES18_vS19_EENS_8epilogue10collective6detail29Sm90TmaWarpSpecializedAdapterINS1D_15DefaultEpilogueIaSJ_SJ_NS1C_6thread17LinearCombinationIaLi1EiiLNS1H_9ScaleType4KindE0ELNS_15FloatRoundStyleE2EaEENS1_15EpilogueDefaultEEEEEvvEEEEvNT_6ParamsE:
[----:B------:R-:W0:Y:S01]  /*0000*/  LDC R1, c[0x0][0x28] ;  /* 0x00000a00ff017b82 */ /* 0x000e220000000800 */
[----:B------:R-:W1:Y:S01]  /*0010*/  S2R R94, SR_TID.X ;  /* 0x00000000005e7919 */ /* 0x000e620000002100 */
[----:B------:R-:W-:Y:S01]  /*0020*/  ELECT P0, URZ, PT ;  /* 0x00000000003f782f */ /* 0x000fe20003800000 */
[----:B------:R-:W-:Y:S01]  /*0030*/  BSSY B0, `(.L_x_0) ;  /* 0x000000f000007945 */ /* 0x000fe20003800000 */
[--C-:B-1----:R-:W-:Y:S02]  /*0040*/  SHF.R.U32.HI R0, RZ, 0x5, R94.reuse ;  /* 0x00000005ff007819 */ /* 0x102fe4000001165e */
[----:B------:R-:W-:-:S03]  /*0050*/  SHF.R.U32.HI R6, RZ, 0x7, R94 ;  /* 0x00000007ff067819 */ /* 0x000fc6000001165e */
[----:B------:R-:W1:Y:S04]  /*0060*/  SHFL.IDX PT, R3, R0, RZ, 0x1f ;  /* 0x00001fff00037589 */ /* 0x000e6800000e0000 */
[----:B------:R2:W3:Y:S01]  /*0070*/  SHFL.IDX PT, R2, R6, RZ, 0x1f ;  /* 0x00001fff06027589 */ /* 0x0004e200000e0000 */
[----:B-1----:R-:W-:-:S13]  /*0080*/  ISETP.NE.OR P0, PT, R3, RZ, !P0 ;  /* 0x000000ff0300720c */ /* 0x002fda0004705670 */
[----:B0-23--:R-:W-:Y:S05]  /*0090*/  @P0 BRA `(.L_x_1) ;  /* 0x0000000000200947 */ /* 0x00dfea0003800000 */
[----:B------:R-:W-:Y:S02]  /*00a0*/  ULDC.64 UR4, c[0x0][0x198] ;  /* 0x0000660000047ab9 */ /* 0x000fe40000000a00 */
[----:B------:R-:W-:Y:S02]  /*00b0*/  UIADD3 UR6, UP0, UR4, 0xf0, URZ ;  /* 0x000000f004067890 */ /* 0x000fe4000ff1e03f */
[----:B------:R-:W-:Y:S02]  /*00c0*/  UIADD3 UR4, UP1, UR4, 0x1f0, URZ ;  /* 0x000001f004047890 */ /* 0x000fe4000ff3e03f */
[----:B------:R-:W-:Y:S02]  /*00d0*/  UIADD3.X UR7, URZ, UR5, URZ, UP0, !UPT ;  /* 0x000000053f077290 */ /* 0x000fe400087fe43f */
[----:B------:R-:W-:-:S07]  /*00e0*/  UIADD3.X UR5, URZ, UR5, URZ, UP1, !UPT ;  /* 0x000000053f057290 */ /* 0x000fce0008ffe43f */
[----:B------:R0:W-:Y:S02]  /*00f0*/  UTMACCTL.PF [UR6] ;  /* 0x00000000060079b9 */ /* 0x0001e40008040000 */
[----:B------:R0:W-:Y:S02]  /*0100*/  UTMACCTL.PF [UR4] ;  /* 0x00000000040079b9 */ /* 0x0001e40008040000 */
[----:B0-----:R-:W-:Y:S01]  /*0110*/  NOP ;  /* 0x0000000000007918 */ /* 0x001fe20000000000 */
.L_x_1:
[----:B------:R-:W-:Y:S05]  /*0120*/  BSYNC B0 ;  /* 0x0000000000007941 */ /* 0x000fea0003800000 */
.L_x_0:
[----:B------:R-:W0:Y:S02]  /*0130*/  SHFL.IDX PT, R5, R0, RZ, 0x1f ;  /* 0x00001fff00057589 */ /* 0x000e2400000e0000 */
[----:B0-----:R-:W-:-:S13]  /*0140*/  ISETP.NE.AND P0, PT, R5, RZ, PT ;  /* 0x000000ff0500720c */ /* 0x001fda0003f05270 */
[----:B------:R-:W-:Y:S05]  /*0150*/  @P0 BRA `(.L_x_2) ;  /* 0x0000000000480947 */ /* 0x000fea0003800000 */
[----:B------:R-:W0:Y:S01]  /*0160*/  S2UR UR8, SR_CgaCtaId ;  /* 0x00000000000879c3 */ /* 0x000e220000008800 */
[----:B------:R-:W-:Y:S01]  /*0170*/  UMOV UR4, 0x400 ;  /* 0x0000040000047882 */ /* 0x000fe20000000000 */
[----:B------:R-:W-:Y:S01]  /*0180*/  UMOV UR5, 0x1 ;  /* 0x0000000100057882 */ /* 0x000fe20000000000 */
[----:B------:R-:W-:Y:S01]  /*0190*/  UMOV UR6, 0x4 ;  /* 0x0000000400067882 */ /* 0x000fe20000000000 */
[----:B------:R-:W-:Y:S01]  /*01a0*/  ELECT P0, URZ, PT ;  /* 0x00000000003f782f */ /* 0x000fe20003800000 */
[----:B------:R-:W-:-:S04]  /*01b0*/  UIADD3 UR6, -UR6, 0x100000, URZ ;  /* 0x0010000006067890 */ /* 0x000fc8000fffe13f */
[----:B------:R-:W-:Y:S02]  /*01c0*/  USHF.L.U32 UR7, UR6, 0xb, URZ ;  /* 0x0000000b06077899 */ /* 0x000fe4000800063f */
[----:B------:R-:W-:Y:S02]  /*01d0*/  USHF.L.U32 UR6, UR6, 0x1, URZ ;  /* 0x0000000106067899 */ /* 0x000fe4000800063f */
[----:B0-----:R-:W-:Y:S02]  /*01e0*/  ULEA UR8, UR8, UR4, 0x18 ;  /* 0x0000000408087291 */ /* 0x001fe4000f8ec03f */
[----:B------:R-:W-:-:S04]  /*01f0*/  UIADD3 UR4, -UR5, 0x100000, URZ ;  /* 0x0010000005047890 */ /* 0x000fc8000fffe13f */
[----:B------:R-:W-:Y:S02]  /*0200*/  USHF.L.U32 UR5, UR4, 0xb, URZ ;  /* 0x0000000b04057899 */ /* 0x000fe4000800063f */
[----:B------:R-:W-:Y:S01]  /*0210*/  USHF.L.U32 UR4, UR4, 0x1, URZ ;  /* 0x0000000104047899 */ /* 0x000fe2000800063f */
[----:B------:R-:W0:Y:S11]  /*0220*/  FENCE.VIEW.ASYNC.S ;  /* 0x00000000000073c6 */ /* 0x000e360000000000 */
[----:B0-----:R0:W1:Y:S01]  /*0230*/  SYNCS.EXCH.64 URZ, [UR8], UR4 ;  /* 0x00000004083f75b2 */ /* 0x0010620008000100 */
[----:B------:R0:W2:Y:S01]  /*0240*/  SYNCS.EXCH.64 URZ, [UR8+0x10], UR6 ;  /* 0x00001006083f75b2 */ /* 0x0000a20008000100 */
[----:B------:R0:W3:Y:S01]  /*0250*/  SYNCS.EXCH.64 URZ, [UR8+0x8], UR4 ;  /* 0x00000804083f75b2 */ /* 0x0000e20008000100 */
[----:B------:R0:W4:Y:S01]  /*0260*/  SYNCS.EXCH.64 URZ, [UR8+0x18], UR6 ;  /* 0x00001806083f75b2 */ /* 0x0001220008000100 */
[----:B------:R-:W-:Y:S01]  /*0270*/  NOP ;  /* 0x0000000000007918 */ /* 0x000fe20000000000 */
.L_x_2:
[----:B------:R-:W-:Y:S01]  /*0280*/  SHF.R.S32.HI R7, RZ, 0x1f, R94 ;  /* 0x0000001fff077819 */ /* 0x000fe2000001145e */
[----:B------:R-:W5:Y:S01]  /*0290*/  SHFL.IDX PT, R0, R0, RZ, 0x1f ;  /* 0x00001fff00007589 */ /* 0x000f6200000e0000 */
[----:B0-----:R-:W0:Y:S01]  /*02a0*/  S2UR UR8, SR_CTAID.X ;  /* 0x00000000000879c3 */ /* 0x001e220000002500 */
[----:B------:R-:W-:Y:S02]  /*02b0*/  ELECT P0, URZ, PT ;  /* 0x00000000003f782f */ /* 0x000fe40003800000 */
[----:B------:R-:W-:Y:S01]  /*02c0*/  LEA.HI R7, R7, R94, RZ, 0x7 ;  /* 0x0000005e07077211 */ /* 0x000fe200078f38ff */
[----:B------:R-:W1:Y:S01]  /*02d0*/  S2R R4, SR_CTAID.Y ;  /* 0x0000000000047919 */ /* 0x000e620000002600 */
[----:B------:R-:W-:Y:S01]  /*02e0*/  SHF.R.S32.HI R10, RZ, 0x1f, R5 ;  /* 0x0000001fff0a7819 */ /* 0x000fe20000011405 */
[----:B------:R-:W-:Y:S01]  /*02f0*/  ULDC UR4, c[0x0][0x150] ;  /* 0x0000540000047ab9 */ /* 0x000fe20000000800 */
[----:B------:R-:W-:Y:S01]  /*0300*/  LOP3.LUT R7, R7, 0xffffff80, RZ, 0xc0, !PT ;  /* 0xffffff8007077812 */ /* 0x000fe200078ec0ff */
[----:B------:R-:W-:Y:S01]  /*0310*/  NOP ;  /* 0x0000000000007918 */ /* 0x000fe20000000000 */
[----:B------:R-:W-:Y:S01]  /*0320*/  LEA.HI R10, R10, R5, RZ, 0x2 ;  /* 0x000000050a0a7211 */ /* 0x000fe200078f10ff */
[----:B------:R-:W2:Y:S01]  /*0330*/  LDC R12, c[0x0][0x144] ;  /* 0x00005100ff0c7b82 */ /* 0x000ea20000000800 */
[----:B------:R-:W-:Y:S01]  /*0340*/  NOP ;  /* 0x0000000000007918 */ /* 0x000fe20000000000 */
[----:B------:R-:W-:Y:S01]  /*0350*/  IMAD.IADD R8, R94, 0x1, -R7 ;  /* 0x000000015e087824 */ /* 0x000fe200078e0a07 */
[----:B------:R-:W-:Y:S01]  /*0360*/  LOP3.LUT R10, R10, 0x3ffffffc, RZ, 0xc0, !PT ;  /* 0x3ffffffc0a0a7812 */ /* 0x000fe200078ec0ff */
[----:B------:R-:W-:Y:S01]  /*0370*/  IMAD.MOV.U32 R22, RZ, RZ, 0x1 ;  /* 0x00000001ff167424 */ /* 0x000fe200078e00ff */
[----:B------:R-:W-:-:S02]  /*0380*/  ISETP.NE.AND P3, PT, R2, RZ, PT ;  /* 0x000000ff0200720c */ /* 0x000fc40003f65270 */
[----:B------:R-:W-:Y:S01]  /*0390*/  SHF.R.S32.HI R7, RZ, 0x1f, R8 ;  /* 0x0000001fff077819 */ /* 0x000fe20000011408 */
[----:B------:R-:W-:Y:S01]  /*03a0*/  IMAD.IADD R10, R5, 0x1, -R10 ;  /* 0x00000001050a7824 */ /* 0x000fe200078e0a0a */
[----:B------:R-:W3:Y:S02]  /*03b0*/  LDC R14, c[0x0][0x140] ;  /* 0x00005000ff0e7b82 */ /* 0x000ee40000000800 */
[----:B------:R-:W-:Y:S02]  /*03c0*/  LEA.HI R7, R7, R8, RZ, 0x3 ;  /* 0x0000000807077211 */ /* 0x000fe400078f18ff */
[----:B-----5:R-:W-:Y:S02]  /*03d0*/  ISETP.NE.OR P0, PT, R0, RZ, !P0 ;  /* 0x000000ff0000720c */ /* 0x020fe40004705670 */
[----:B------:R-:W-:Y:S02]  /*03e0*/  SHF.R.S32.HI R0, RZ, 0x3, R7 ;  /* 0x00000003ff007819 */ /* 0x000fe40000011407 */
[----:B0-----:R-:W-:-:S02]  /*03f0*/  I2FP.F32.U32 R9, UR8 ;  /* 0x0000000800097c45 */ /* 0x001fc40008201000 */
[----:B------:R-:W-:-:S03]  /*0400*/  SHF.R.S32.HI R7, RZ, 0x1f, R7 ;  /* 0x0000001fff077819 */ /* 0x000fc60000011407 */
[----:B------:R-:W-:Y:S01]  /*0410*/  FMUL R11, R9, UR4 ;  /* 0x00000004090b7c20 */ /* 0x000fe20008400000 */
[----:B------:R-:W-:Y:S01]  /*0420*/  LEA.HI R7, R7, R0, RZ, 0x2 ;  /* 0x0000000007077211 */ /* 0x000fe200078f10ff */
[----:B------:R-:W-:Y:S01]  /*0430*/  ULDC UR4, c[0x0][0x154] ;  /* 0x0000550000047ab9 */ /* 0x000fe20000000800 */
[----:B-1----:R-:W-:Y:S01]  /*0440*/  I2FP.F32.U32 R13, R4 ;  /* 0x00000004000d7245 */ /* 0x002fe20000201000 */
[----:B------:R-:W-:Y:S01]  /*0450*/  VOTEU.ALL UP0, P0 ;  /* 0x00000000003f7886 */ /* 0x000fe20000000000 */
[----:B------:R-:W-:Y:S01]  /*0460*/  LOP3.LUT R7, R7, 0xfffffffc, RZ, 0xc0, !PT ;  /* 0xfffffffc07077812 */ /* 0x000fe200078ec0ff */
[----:B------:R-:W0:Y:S01]  /*0470*/  F2I.U32.TRUNC.NTZ R11, R11 ;  /* 0x0000000b000b7305 */ /* 0x000e22000020f000 */
[----:B------:R-:W1:Y:S01]  /*0480*/  LDC R9, c[0x0][0x148] ;  /* 0x00005200ff097b82 */ /* 0x000e620000000800 */
[----:B------:R-:W-:Y:S01]  /*0490*/  FMUL R13, R13, UR4 ;  /* 0x000000040d0d7c20 */ /* 0x000fe20008400000 */
[----:B------:R-:W-:Y:S01]  /*04a0*/  UMOV UR4, 0x20 ;  /* 0x0000002000047882 */ /* 0x000fe20000000000 */
[----:B------:R-:W-:Y:S01]  /*04b0*/  IMAD.IADD R7, R0, 0x1, -R7 ;  /* 0x0000000100077824 */ /* 0x000fe200078e0a07 */
[----:B------:R-:W-:Y:S01]  /*04c0*/  SHF.R.S32.HI R0, RZ, 0x1f, R3 ;  /* 0x0000001fff007819 */ /* 0x000fe20000011403 */
[----:B------:R-:W-:Y:S01]  /*04d0*/  @!UP0 UMOV UR6, 0x400 ;  /* 0x0000040000068882 */ /* 0x000fe20000000000 */
[----:B------:R-:W-:-:S04]  /*04e0*/  @!UP0 UIADD3 UR4, -UR4, 0x100000, URZ ;  /* 0x0010000004048890 */ /* 0x000fc8000fffe13f */
[----:B------:R-:W-:Y:S02]  /*04f0*/  @!UP0 USHF.L.U32 UR5, UR4, 0xb, URZ ;  /* 0x0000000b04058899 */ /* 0x000fe4000800063f */
[----:B------:R-:W-:Y:S01]  /*0500*/  @!UP0 USHF.L.U32 UR4, UR4, 0x1, URZ ;  /* 0x0000000104048899 */ /* 0x000fe2000800063f */
[----:B------:R-:W-:Y:S01]  /*0510*/  IMAD R10, R10, 0x4, R7 ;  /* 0x000000040a0a7824 */ /* 0x000fe200078e0207 */
[----:B------:R-:W5:Y:S01]  /*0520*/  @!UP0 S2UR UR7, SR_CgaCtaId ;  /* 0x00000000000789c3 */ /* 0x000f620000008800 */
[----:B------:R-:W4:Y:S01]  /*0530*/  F2I.U32.TRUNC.NTZ R13, R13 ;  /* 0x0000000d000d7305 */ /* 0x000f22000020f000 */
[----:B------:R-:W-:Y:S01]  /*0540*/  LEA.HI R0, R0, R3, RZ, 0x2 ;  /* 0x0000000300007211 */ /* 0x000fe200078f10ff */
[C---:B------:R-:W-:Y:S01]  /*0550*/  IMAD.SHL.U32 R19, R10.reuse, 0x4, RZ ;  /* 0x000000040a137824 */ /* 0x040fe200078e00ff */
[----:B------:R-:W-:Y:S01]  /*0560*/  LEA.HI R7, R10, R10, RZ, 0x1 ;  /* 0x0000000a0a077211 */ /* 0x000fe200078f08ff */
[----:B------:R-:W-:Y:S01]  /*0570*/  VOTEU.ALL UP1, P0 ;  /* 0x00000000003f7886 */ /* 0x000fe20000020000 */
[----:B0-----:R-:W-:Y:S01]  /*0580*/  IMAD.MOV R15, RZ, RZ, -R11 ;  /* 0x000000ffff0f7224 */ /* 0x001fe200078e0a0b */
[----:B------:R-:W-:-:S02]  /*0590*/  LOP3.LUT R0, R0, 0xfffffffc, RZ, 0xc0, !PT ;  /* 0xfffffffc00007812 */ /* 0x000fc400078ec0ff */
[----:B------:R-:W-:Y:S01]  /*05a0*/  LOP3.LUT R11, R7, 0xfffffffe, RZ, 0xc0, !PT ;  /* 0xfffffffe070b7812 */ /* 0x000fe200078ec0ff */
[----:B--2---:R-:W-:Y:S01]  /*05b0*/  IMAD R7, R12, R15, UR8 ;  /* 0x000000080c077e24 */ /* 0x004fe2000f8e020f */
[----:B------:R-:W-:Y:S01]  /*05c0*/  LOP3.LUT R19, R10, 0xc, R19, 0x78, !PT ;  /* 0x0000000c0a137812 */ /* 0x000fe200078e7813 */
[----:B------:R-:W-:Y:S01]  /*05d0*/  IMAD.IADD R3, R3, 0x1, -R0 ;  /* 0x0000000103037824 */ /* 0x000fe200078e0a00 */
[----:B---3--:R-:W-:Y:S01]  /*05e0*/  ISETP.EQ.U32.AND P2, PT, R14, 0x1, PT ;  /* 0x000000010e00780c */ /* 0x008fe20003f42070 */
[----:B------:R-:W-:Y:S02]  /*05f0*/  IMAD.IADD R12, R10, 0x1, -R11 ;  /* 0x000000010a0c7824 */ /* 0x000fe400078e0a0b */
[----:B----4-:R-:W-:Y:S01]  /*0600*/  IMAD.MOV R24, RZ, RZ, -R13 ;  /* 0x000000ffff187224 */ /* 0x010fe200078e0a0d */
[----:B------:R-:W-:Y:S02]  /*0610*/  ISETP.NE.AND P1, PT, R3, 0x3, PT ;  /* 0x000000030300780c */ /* 0x000fe40003f25270 */
[----:B------:R-:W-:Y:S01]  /*0620*/  ISETP.NE.AND P4, PT, R12, R7, PT ;  /* 0x000000070c00720c */ /* 0x000fe20003f85270 */
[----:B-1----:R-:W-:Y:S01]  /*0630*/  IMAD R11, R9, R24, R4 ;  /* 0x00000018090b7224 */ /* 0x002fe200078e0204 */
[----:B------:R-:W-:Y:S01]  /*0640*/  ISETP.EQ.OR P1, PT, R3, RZ, !P1 ;  /* 0x000000ff0300720c */ /* 0x000fe20004f22670 */
[----:B-----5:R-:W-:-:S03]  /*0650*/  @!UP0 ULEA UR6, UR7, UR6, 0x18 ;  /* 0x0000000607068291 */ /* 0x020fc6000f8ec03f */
[----:B------:R-:W-:Y:S01]  /*0660*/  ISETP.EQ.AND P1, PT, R2, RZ, P1 ;  /* 0x000000ff0200720c */ /* 0x000fe20000f22270 */
[----:B------:R-:W-:Y:S01]  /*0670*/  VOTEU.ALL UP0, P0 ;  /* 0x00000000003f7886 */ /* 0x000fe20000000000 */
[----:B------:R-:W-:Y:S01]  /*0680*/  LOP3.LUT P0, RZ, R8, 0x7, RZ, 0xc0, !PT ;  /* 0x0000000708ff7812 */ /* 0x000fe2000780c0ff */
[----:B------:R-:W-:Y:S01]  /*0690*/  VIADD R8, R2, 0xffffffff ;  /* 0xffffffff02087836 */ /* 0x000fe20000000000 */
[----:B------:R-:W-:Y:S02]  /*06a0*/  SEL R18, RZ, 0x1, !P1 ;  /* 0x00000001ff127807 */ /* 0x000fe40004800000 */
[C---:B------:R-:W-:Y:S02]  /*06b0*/  ISETP.LT.U32.AND P0, PT, R19.reuse, 0x2, !P0 ;  /* 0x000000021300780c */ /* 0x040fe40004701070 */
[----:B------:R-:W-:Y:S02]  /*06c0*/  @P4 LEA.HI R0, R19, R19, RZ, 0x1 ;  /* 0x0000001313004211 */ /* 0x000fe400078f08ff */
[----:B------:R-:W-:Y:S01]  /*06d0*/  ISETP.GE.U32.AND P6, PT, R8, 0x2, PT ;  /* 0x000000020800780c */ /* 0x000fe20003fc6070 */
[----:B------:R-:W0:Y:S02]  /*06e0*/  FENCE.VIEW.ASYNC.S ;  /* 0x00000000000073c6 */ /* 0x000e240000000000 */
[----:B0-----:R0:W1:Y:S01]  /*06f0*/  @!UP0 SYNCS.EXCH.64 URZ, [UR6+0x30], UR4 ;  /* 0x00003004063f85b2 */ /* 0x0010620008000100 */
[----:B------:R-:W-:-:S02]  /*0700*/  @P4 SHF.R.S32.HI R0, RZ, 0x1, R0 ;  /* 0x00000001ff004819 */ /* 0x000fc40000011400 */
[----:B------:R-:W-:Y:S02]  /*0710*/  SEL R18, R18, 0x2, P6 ;  /* 0x0000000212127807 */ /* 0x000fe40003000000 */
[----:B------:R-:W-:Y:S02]  /*0720*/  @P4 ISETP.NE.AND P5, PT, R0, R11, PT ;  /* 0x0000000b0000420c */ /* 0x000fe40003fa5270 */
[----:B------:R-:W-:Y:S02]  /*0730*/  SEL R11, RZ, 0x1, !P0 ;  /* 0x00000001ff0b7807 */ /* 0x000fe40004000000 */
[----:B------:R-:W-:Y:S02]  /*0740*/  @P4 SEL R22, RZ, 0x1, P5 ;  /* 0x00000001ff164807 */ /* 0x000fe40002800000 */
[----:B------:R-:W-:Y:S02]  /*0750*/  LOP3.LUT R0, R94, 0x7f, RZ, 0xc0, !PT ;  /* 0x0000007f5e007812 */ /* 0x000fe400078ec0ff */
[----:B------:R-:W-:Y:S01]  /*0760*/  LOP3.LUT R22, R22, R11, RZ, 0xc0, !PT ;  /* 0x0000000b16167212 */ /* 0x000fe200078ec0ff */
[----:B------:R0:W2:Y:S01]  /*0770*/  @!UP1 SYNCS.EXCH.64 URZ, [UR6+0x38], UR4 ;  /* 0x00003804063f95b2 */ /* 0x0000a20008000100 */
[----:B------:R-:W-:Y:S01]  /*0780*/  NOP ;  /* 0x0000000000007918 */ /* 0x000fe20000000000 */
[----:B------:R-:W-:Y:S05]  /*0790*/  @!P2 BRA `(.L_x_3) ;  /* 0x000000000008a947 */ /* 0x000fea0003800000 */
[----:B-12---:R-:W-:Y:S01]  /*07a0*/  UCGABAR_ARV ;  /* 0x00000000000079c7 */ /* 0x006fe20008000000 */
[----:B------:R-:W-:Y:S05]  /*07b0*/  BRA `(.L_x_4) ;  /* 0x0000000000047947 */ /* 0x000fea0003800000 */
.L_x_3:
[----:B-12---:R-:W-:Y:S01]  /*07c0*/  NOP ;  /* 0x0000000000007918 */ /* 0x006fe20000000000 */
.L_x_4:
[----:B------:R-:W1:Y:S01]  /*07d0*/  LDC R2, c[0x0][0x65c] ;  /* 0x00019700ff027b82 */ /* 0x000e620000000800 */
[----:B------:R-:W-:Y:S02]  /*07e0*/  IMAD.U32 R10, RZ, RZ, UR8 ;  /* 0x00000008ff0a7e24 */ /* 0x000fe4000f8e00ff */
[----:B------:R-:W-:Y:S01]  /*07f0*/  IMAD.MOV.U32 R11, RZ, RZ, RZ ;  /* 0x000000ffff0b7224 */ /* 0x000fe200078e00ff */
[----:B-1----:R-:W-:-:S04]  /*0800*/  ISETP.NE.AND P1, PT, R2, 0x1, PT ;  /* 0x000000010200780c */ /* 0x002fc80003f25270 */
[----:B------:R-:W-:-:S09]  /*0810*/  P2R R5, PR, RZ, 0x2 ;  /* 0x00000002ff057803 */ /* 0x000fd20000000000 */
[----:B------:R-:W1:Y:S01]  /*0820*/  @P1 LDC R17, c[0x0][0x10] ;  /* 0x00000400ff111b82 */ /* 0x000e620000000800 */
[----:B------:R-:W-:Y:S02]  /*0830*/  @P1 IMAD.MOV.U32 R5, RZ, RZ, RZ ;  /* 0x000000ffff051224 */ /* 0x000fe400078e00ff */
[----:B------:R-:W-:-:S05]  /*0840*/  @P1 IMAD.MOV.U32 R15, RZ, RZ, RZ ;  /* 0x000000ffff0f1224 */ /* 0x000fca00078e00ff */
[----:B------:R-:W2:Y:S01]  /*0850*/  @!P1 LDC R13, c[0x0][0xc] ;  /* 0x00000300ff0d9b82 */ /* 0x000ea20000000800 */
[----:B0-----:R-:W-:Y:S01]  /*0860*/  ULDC UR4, c[0x0][0xc] ;  /* 0x0000030000047ab9 */ /* 0x001fe20000000800 */
[----:B------:R-:W-:Y:S01]  /*0870*/  ULDC UR5, c[0x0][0x10] ;  /* 0x0000040000057ab9 */ /* 0x000fe20000000800 */
[----:B------:R-:W-:Y:S01]  /*0880*/  ULDC UR6, c[0x0][0x14] ;  /* 0x0000050000067ab9 */ /* 0x000fe20000000800 */
[----:B------:R-:W-:-:S04]  /*0890*/  UIMAD.WIDE.U32 UR4, UR4, UR5, URZ ;  /* 0x00000005040472a5 */ /* 0x000fc8000f8e003f */
[----:B------:R-:W-:Y:S02]  /*08a0*/  UIMAD.WIDE.U32 UR38, UR4, UR6, URZ ;  /* 0x00000006042672a5 */ /* 0x000fe4000f8e003f */
[----:B------:R-:W-:-:S04]  /*08b0*/  UIMAD UR41, UR5, UR6, URZ ;  /* 0x00000006052972a4 */ /* 0x000fc8000f8e023f */
[----:B------:R-:W-:Y:S01]  /*08c0*/  UIADD3 UR41, UR39, UR41, URZ ;  /* 0x0000002927297290 */ /* 0x000fe2000fffe03f */
[----:B-1----:R-:W-:-:S04]  /*08d0*/  @P1 IMAD.WIDE.U32 R16, R17, UR8, R4 ;  /* 0x0000000811101c25 */ /* 0x002fc8000f8e0004 */
[----:B------:R-:W-:Y:S02]  /*08e0*/  @P1 IMAD.IADD R17, R17, 0x1, R15 ;  /* 0x0000000111111824 */ /* 0x000fe400078e020f */
[----:B--2---:R-:W-:-:S04]  /*08f0*/  @!P1 IMAD.WIDE.U32 R10, R4, R13, R10 ;  /* 0x0000000d040a9225 */ /* 0x004fc800078e000a */
[----:B------:R-:W-:Y:S02]  /*0900*/  @!P1 IMAD.MOV.U32 R16, RZ, RZ, R10 ;  /* 0x000000ffff109224 */ /* 0x000fe400078e000a */
[----:B------:R-:W-:Y:S01]  /*0910*/  @!P1 IMAD.MOV.U32 R17, RZ, RZ, R11 ;  /* 0x000000ffff119224 */ /* 0x000fe200078e000b */
[----:B------:R-:W-:Y:S06]  /*0920*/  @!P2 BRA `(.L_x_5) ;  /* 0x00000000000ca947 */ /* 0x000fec0003800000 */
[----:B------:R-:W-:Y:S01]  /*0930*/  UCGABAR_WAIT ;  /* 0x0000000000007dc7 */ /* 0x000fe20008000000 */
[----:B------:R-:W-:Y:S01]  /*0940*/  CCTL.IVALL ;  /* 0x00000000ff00798f */ /* 0x000fe20002000000 */
[----:B------:R-:W-:Y:S05]  /*0950*/  BRA `(.L_x_6) ;  /* 0x0000000000047947 */ /* 0x000fea0003800000 */
.L_x_5:
[----:B------:R-:W-:Y:S06]  /*0960*/  BAR.SYNC.DEFER_BLOCKING 0x0 ;  /* 0x0000000000007b1d */ /* 0x000fec0000010000 */
.L_x_6:
[----:B------:R-:W-:Y:S05]  /*0970*/  @!P3 BRA `(.L_x_7) ;  /* 0x0000005800c0b947 */ /* 0x000fea0003800000 */
[----:B------:R-:W-:-:S13]  /*0980*/  ISETP.GT.U32.AND P0, PT, R8, 0x1, PT ;  /* 0x000000010800780c */ /* 0x000fda0003f04070 */
[----:B------:R-:W-:Y:S05]  /*0990*/  @P0 EXIT ;  /* 0x000000000000094d */ /* 0x000fea0003800000 */
[----:B------:R-:W-:Y:S01]  /*09a0*/  ULDC.64 UR4, c[0x0][0x650] ;  /* 0x0001940000047ab9 */ /* 0x000fe20000000a00 */
[----:B------:R-:W-:Y:S01]  /*09b0*/  PRMT R3, RZ, 0x7610, R3 ;  /* 0x00007610ff037816 */ /* 0x000fe20000000003 */
[----:B------:R-:W-:Y:S01]  /*09c0*/  IMAD.MOV.U32 R101, RZ, RZ, -0x1 ;  /* 0xffffffffff657424 */ /* 0x000fe200078e00ff */
[----:B------:R-:W-:Y:S01]  /*09d0*/  ISETP.GE.U32.AND P0, PT, R16, UR4, PT ;  /* 0x0000000410007c0c */ /* 0x000fe2000bf06070 */
[----:B------:R-:W-:Y:S02]  /*09e0*/  IMAD.MOV.U32 R100, RZ, RZ, -0x1 ;  /* 0xffffffffff647424 */ /* 0x000fe400078e00ff */
[----:B------:R-:W-:Y:S01]  /*09f0*/  IMAD.MOV.U32 R23, RZ, RZ, -0x1 ;  /* 0xffffffffff177424 */ /* 0x000fe200078e00ff */
[----:B------:R-:W-:-:S13]  /*0a00*/  ISETP.GE.U32.AND.EX P0, PT, R17, UR5, PT, P0 ;  /* 0x0000000511007c0c */ /* 0x000fda000bf06100 */
[----:B------:R-:W-:Y:S05]  /*0a10*/  @P0 BRA `(.L_x_8) ;  /* 0x00000004002c0947 */ /* 0x000fea0003800000 */
[----:B------:R-:W0:Y:S01]  /*0a20*/  LDC.64 R26, c[0x0][0x628] ;  /* 0x00018a00ff1a7b82 */ /* 0x000e220000000a00 */
[----:B------:R-:W-:Y:S02]  /*0a30*/  IMAD.MOV.U32 R10, RZ, RZ, R16 ;  /* 0x000000ffff0a7224 */ /* 0x000fe400078e0010 */
[----:B------:R-:W-:-:S05]  /*0a40*/  IMAD.MOV.U32 R11, RZ, RZ, R17 ;  /* 0x000000ffff0b7224 */ /* 0x000fca00078e0011 */
[----:B------:R-:W1:Y:S08]  /*0a50*/  LDC R8, c[0x0][0x630] ;  /* 0x00018c00ff087b82 */ /* 0x000e700000000800 */
[----:B------:R-:W2:Y:S01]  /*0a60*/  LDC.64 R28, c[0x0][0x620] ;  /* 0x00018800ff1c7b82 */ /* 0x000ea20000000a00 */
[----:B0-----:R-:W-:-:S04]  /*0a70*/  ISETP.NE.U32.AND P0, PT, R26, RZ, PT ;  /* 0x000000ff1a00720c */ /* 0x001fc80003f05070 */
[----:B------:R-:W-:-:S13]  /*0a80*/  ISETP.NE.AND.EX P0, PT, R27, RZ, PT, P0 ;  /* 0x000000ff1b00720c */ /* 0x000fda0003f05300 */
[----:B-12---:R-:W-:Y:S05]  /*0a90*/  @!P0 BRA `(.L_x_9) ;  /* 0x0000000000288947 */ /* 0x006fea0003800000 */
[----:B------:R-:W0:Y:S02]  /*0aa0*/  LDC R3, c[0x0][0x634] ;  /* 0x00018d00ff037b82 */ /* 0x000e240000000800 */
[----:B0-----:R-:W-:-:S05]  /*0ab0*/  IADD3 R3, P0, R16, R3, RZ ;  /* 0x0000000310037210 */ /* 0x001fca0007f1e0ff */
[----:B------:R-:W-:-:S04]  /*0ac0*/  IMAD.X R21, RZ, RZ, R17, P0 ;  /* 0x000000ffff157224 */ /* 0x000fc800000e0611 */
[----:B------:R-:W-:-:S04]  /*0ad0*/  IMAD.WIDE.U32 R10, R21, R26, RZ ;  /* 0x0000001a150a7225 */ /* 0x000fc800078e00ff */
[----:B------:R-:W-:-:S04]  /*0ae0*/  IMAD.WIDE.U32 R12, P0, R3, R27, R10 ;  /* 0x0000001b030c7225 */ /* 0x000fc8000780000a */
[----:B------:R-:W-:-:S04]  /*0af0*/  IMAD.WIDE.U32 R10, R3, R26, RZ ;  /* 0x0000001a030a7225 */ /* 0x000fc800078e00ff */
[----:B------:R-:W-:Y:S01]  /*0b00*/  IMAD.X R15, RZ, RZ, RZ, P0 ;  /* 0x000000ffff0f7224 */ /* 0x000fe200000e06ff */
[----:B------:R-:W-:Y:S01]  /*0b10*/  IADD3 RZ, P0, R11, R12, RZ ;  /* 0x0000000c0bff7210 */ /* 0x000fe20007f1e0ff */
[----:B------:R-:W-:-:S04]  /*0b20*/  IMAD.MOV.U32 R14, RZ, RZ, R13 ;  /* 0x000000ffff0e7224 */ /* 0x000fc800078e000d */
[----:B------:R-:W-:-:S08]  /*0b30*/  IMAD.WIDE.U32.X R10, R21, R27, R14, P0 ;  /* 0x0000001b150a7225 */ /* 0x000fd000000e040e */
.L_x_9:
[----:B------:R-:W0:Y:S01]  /*0b40*/  LDC.64 R32, c[0x0][0x640] ;  /* 0x00019000ff207b82 */ /* 0x000e220000000a00 */
[--C-:B------:R-:W-:Y:S01]  /*0b50*/  SHF.R.U64 R27, R10, R8, R11.reuse ;  /* 0x000000080a1b7219 */ /* 0x100fe2000000120b */
[----:B------:R-:W-:Y:S01]  /*0b60*/  IMAD R24, R9, R24, R4 ;  /* 0x0000001809187224 */ /* 0x000fe200078e0204 */
[----:B------:R-:W-:Y:S01]  /*0b70*/  SHF.R.U32.HI R3, RZ, R8, R11 ;  /* 0x00000008ff037219 */ /* 0x000fe2000001160b */
[----:B------:R-:W-:Y:S01]  /*0b80*/  IMAD.MOV.U32 R23, RZ, RZ, 0x1 ;  /* 0x00000001ff177424 */ /* 0x000fe200078e00ff */
[----:B------:R-:W-:-:S03]  /*0b90*/  IADD3 R5, P0, RZ, -R27, RZ ;  /* 0x8000001bff057210 */ /* 0x000fc60007f1e0ff */
[----:B------:R-:W1:Y:S02]  /*0ba0*/  LDC R12, c[0x0][0x618] ;  /* 0x00018600ff0c7b82 */ /* 0x000e640000000800 */
[----:B------:R-:W-:Y:S02]  /*0bb0*/  IMAD.X R3, RZ, RZ, ~R3, P0 ;  /* 0x000000ffff037224 */ /* 0x000fe400000e0e03 */
[----:B------:R-:W-:-:S04]  /*0bc0*/  IMAD.WIDE.U32 R10, R5, R28, R16 ;  /* 0x0000001c050a7225 */ /* 0x000fc800078e0010 */
[----:B------:R-:W2:Y:S01]  /*0bd0*/  LDC R20, c[0x0][0x608] ;  /* 0x00018200ff147b82 */ /* 0x000ea20000000800 */
[----:B------:R-:W-:Y:S02]  /*0be0*/  IMAD R8, R3, R28, RZ ;  /* 0x0000001c03087224 */ /* 0x000fe400078e02ff */
[----:B------:R-:W-:Y:S02]  /*0bf0*/  IMAD.MOV.U32 R3, RZ, RZ, -0x1 ;  /* 0xffffffffff037424 */ /* 0x000fe400078e00ff */
[----:B------:R-:W-:-:S03]  /*0c00*/  IMAD R5, R5, R29, R8 ;  /* 0x0000001d05057224 */ /* 0x000fc600078e0208 */
[----:B------:R-:W3:Y:S01]  /*0c10*/  LDC R30, c[0x0][0x658] ;  /* 0x00019600ff1e7b82 */ /* 0x000ee20000000800 */
[----:B------:R-:W-:Y:S01]  /*0c20*/  IMAD.IADD R5, R11, 0x1, R5 ;  /* 0x000000010b057824 */ /* 0x000fe200078e0205 */
[----:B0-----:R-:W-:-:S04]  /*0c30*/  ISETP.NE.U32.AND P0, PT, R32, RZ, PT ;  /* 0x000000ff2000720c */ /* 0x001fc80003f05070 */
[----:B------:R-:W-:Y:S02]  /*0c40*/  ISETP.NE.AND.EX P0, PT, R33, RZ, PT, P0 ;  /* 0x000000ff2100720c */ /* 0x000fe40003f05300 */
[----:B------:R-:W0:Y:S01]  /*0c50*/  LDC R26, c[0x0][0x600] ;  /* 0x00018000ff1a7b82 */ /* 0x000e220000000800 */
[-CC-:B-1----:R-:W-:Y:S02]  /*0c60*/  SHF.R.U64 R14, R10, R12.reuse, R5.reuse ;  /* 0x0000000c0a0e7219 */ /* 0x182fe40000001205 */
[----:B------:R-:W-:-:S05]  /*0c70*/  SHF.R.U32.HI R5, RZ, R12, R5 ;  /* 0x0000000cff057219 */ /* 0x000fca0000011605 */
[----:B------:R-:W1:Y:S01]  /*0c80*/  LDC R15, c[0x0][0x648] ;  /* 0x00019200ff0f7b82 */ /* 0x000e620000000800 */
[-CC-:B--2---:R-:W-:Y:S02]  /*0c90*/  SHF.R.U64 R29, R14, R20.reuse, R5.reuse ;  /* 0x000000140e1d7219 */ /* 0x184fe40000001205 */
[----:B------:R-:W-:-:S05]  /*0ca0*/  SHF.R.U32.HI R5, RZ, R20, R5 ;  /* 0x00000014ff057219 */ /* 0x000fca0000011605 */
[----:B------:R-:W2:Y:S01]  /*0cb0*/  LDC R21, c[0x0][0x638] ;  /* 0x00018e00ff157b82 */ /* 0x000ea20000000800 */
[-CC-:B---3--:R-:W-:Y:S02]  /*0cc0*/  SHF.R.U64 R20, R29, R30.reuse, R5.reuse ;  /* 0x0000001e1d147219 */ /* 0x188fe40000001205 */
[-C--:B------:R-:W-:Y:S02]  /*0cd0*/  SHF.L.U32 R3, R3, R30.reuse, RZ ;  /* 0x0000001e03037219 */ /* 0x080fe400000006ff */
[----:B------:R-:W-:Y:S01]  /*0ce0*/  SHF.R.U32.HI R5, RZ, R30, R5 ;  /* 0x0000001eff057219 */ /* 0x000fe20000011605 */
[----:B------:R-:W-:Y:S01]  /*0cf0*/  IMAD.MOV.U32 R4, RZ, RZ, R20 ;  /* 0x000000ffff047224 */ /* 0x000fe200078e0014 */
[----:B------:R-:W-:Y:S01]  /*0d00*/  LOP3.LUT R12, RZ, R3, RZ, 0x33, !PT ;  /* 0x00000003ff0c7212 */ /* 0x000fe200078e33ff */
[----:B------:R-:W3:Y:S01]  /*0d10*/  LDC R25, c[0x0][0x610] ;  /* 0x00018400ff197b82 */ /* 0x000ee20000000800 */
[----:B------:R-:W-:Y:S05]  /*0d20*/  @!P0 BRA `(.L_x_10) ;  /* 0x0000000000288947 */ /* 0x000fea0003800000 */
[----:B------:R-:W4:Y:S02]  /*0d30*/  LDC R3, c[0x0][0x64c] ;  /* 0x00019300ff037b82 */ /* 0x000f240000000800 */
[----:B----4-:R-:W-:-:S05]  /*0d40*/  IADD3 R3, P0, R20, R3, RZ ;  /* 0x0000000314037210 */ /* 0x010fca0007f1e0ff */
        /* <DEDUP_REMOVED lines=8> */
.L_x_10:
[----:B-1----:R-:W-:Y:S01]  /*0dd0*/  SHF.R.U64 R4, R4, R15, R5 ;  /* 0x0000000f04047219 */ /* 0x002fe20000001205 */
[----:B0-----:R-:W-:Y:S01]  /*0de0*/  VIADD R5, R26, 0xffffffff ;  /* 0xffffffff1a057836 */ /* 0x001fe20000000000 */
[----:B------:R-:W-:Y:S01]  /*0df0*/  SHF.L.U32 R3, R23, R30, RZ ;  /* 0x0000001e17037219 */ /* 0x000fe200000006ff */
[----:B------:R-:W-:Y:S01]  /*0e00*/  IMAD.MOV.U32 R23, RZ, RZ, R27 ;  /* 0x000000ffff177224 */ /* 0x000fe200078e001b */
[----:B------:R-:W-:Y:S01]  /*0e10*/  LOP3.LUT R12, R29, R12, RZ, 0xc0, !PT ;  /* 0x0000000c1d0c7212 */ /* 0x000fe200078ec0ff */
[----:B------:R-:W-:Y:S01]  /*0e20*/  IMAD.MOV R8, RZ, RZ, -R4 ;  /* 0x000000ffff087224 */ /* 0x000fe200078e0a04 */
[----:B------:R-:W-:-:S03]  /*0e30*/  SEL R7, R7, R24, !P1 ;  /* 0x0000001807077207 */ /* 0x000fc60004800000 */
[----:B------:R-:W-:Y:S01]  /*0e40*/  IMAD R12, R3, R4, R12 ;  /* 0x00000004030c7224 */ /* 0x000fe200078e020c */
[----:B------:R-:W-:Y:S01]  /*0e50*/  LOP3.LUT R4, R14, R5, RZ, 0xc0, !PT ;  /* 0x000000050e047212 */ /* 0x000fe200078ec0ff */
[----:B--2---:R-:W-:Y:S02]  /*0e60*/  IMAD R3, R8, R21, R20 ;  /* 0x0000001508037224 */ /* 0x004fe400078e0214 */
[----:B---3--:R-:W-:Y:S02]  /*0e70*/  IMAD R7, R12, R25, R7 ;  /* 0x000000190c077224 */ /* 0x008fe400078e0207 */
[----:B------:R-:W-:Y:S02]  /*0e80*/  IMAD.MOV.U32 R5, RZ, RZ, 0x1 ;  /* 0x00000001ff057424 */ /* 0x000fe400078e00ff */
[----:B------:R-:W-:-:S03]  /*0e90*/  IMAD R4, R3, R26, R4 ;  /* 0x0000001a03047224 */ /* 0x000fc600078e0204 */
[----:B------:R-:W-:Y:S02]  /*0ea0*/  PRMT R3, R5, 0x7610, R3 ;  /* 0x0000761005037816 */ /* 0x000fe40000000003 */
[----:B------:R-:W-:Y:S02]  /*0eb0*/  SEL R100, R4, R7, !P1 ;  /* 0x0000000704647207 */ /* 0x000fe40004800000 */
[----:B------:R-:W-:-:S07]  /*0ec0*/  SEL R101, R7, R4, !P1 ;  /* 0x0000000407657207 */ /* 0x000fce0004800000 */
.L_x_8:
[----:B------:R-:W-:-:S08]  /*0ed0*/  NOP ;  /* 0x0000000000007918 */ /* 0x000fd00000000000 */
[----:B------:R-:W0:Y:S02]  /*0ee0*/  USETMAXREG.TRY_ALLOC.CTAPOOL UP0, 0xe8 ;  /* 0x000000e8000079c8 */ /* 0x000e240008000600 */
[----:B0-----:R-:W-:-:S13]  /*0ef0*/  PLOP3.LUT P0, PT, PT, PT, UP0, 0x80, 0x0 ;  /* 0x000000000000781c */ /* 0x001fda0003f0f008 */
[----:B------:R-:W-:Y:S05]  /*0f00*/  @!P0 BRA `(.L_x_8) ;  /* 0xfffffffc00f08947 */ /* 0x000fea000383ffff */
[----:B------:R-:W-:Y:S01]  /*0f10*/  ULDC.64 UR4, c[0x0][0x598] ;  /* 0x0001660000047ab9 */ /* 0x000fe20000000a00 */
[----:B------:R-:W-:Y:S01]  /*0f20*/  ULDC.64 UR36, c[0x0][0x208] ;  /* 0x0000820000247ab9 */ /* 0x000fe20000000a00 */
[----:B------:R-:W-:-:S04]  /*0f30*/  ISETP.NE.U32.AND P0, PT, RZ, UR4, PT ;  /* 0x00000004ff007c0c */ /* 0x000fc8000bf05070 */
[----:B------:R-:W-:-:S13]  /*0f40*/  ISETP.NE.AND.EX P0, PT, RZ, UR5, PT, P0 ;  /* 0x00000005ff007c0c */ /* 0x000fda000bf05300 */
[----:B------:R-:W-:Y:S05]  /*0f50*/  @!P0 BRA `(.L_x_11) ;  /* 0x00000000001c8947 */ /* 0x000fea0003800000 */
[----:B------:R-:W0:Y:S02]  /*0f60*/  LDC.64 R4, c[0x0][0x598] ;  /* 0x00016600ff047b82 */ /* 0x000e240000000a00 */
[----:B0-----:R-:W2:Y:S02]  /*0f70*/  LDG.E.64 R4, desc[UR36][R4.64] ;  /* 0x0000002404047981 */ /* 0x001ea4000c1e1b00 */
[----:B--2---:R-:W-:-:S04]  /*0f80*/  ISETP.NE.U32.AND P0, PT, R4, RZ, PT ;  /* 0x000000ff0400720c */ /* 0x004fc80003f05070 */
[----:B------:R-:W-:-:S13]  /*0f90*/  ISETP.NE.AND.EX P0, PT, R5, RZ, PT, P0 ;  /* 0x000000ff0500720c */ /* 0x000fda0003f05300 */
[----:B------:R-:W-:Y:S05]  /*0fa0*/  @!P0 BRA `(.L_x_11) ;  /* 0x0000000000088947 */ /* 0x000fea0003800000 */
[----:B------:R0:W5:Y:S01]  /*0fb0*/  LD.E R90, desc[UR36][R4.64] ;  /* 0x00000024045a7980 */ /* 0x000162000c101900 */
[----:B------:R-:W-:Y:S05]  /*0fc0*/  BRA `(.L_x_12) ;  /* 0x0000000000247947 */ /* 0x000fea0003800000 */
.L_x_11:
[----:B------:R-:W-:Y:S02]  /*0fd0*/  ULDC.64 UR4, c[0x0][0x588] ;  /* 0x0001620000047ab9 */ /* 0x000fe40000000a00 */
[----:B------:R-:W-:-:S04]  /*0fe0*/  ISETP.NE.U32.AND P0, PT, RZ, UR4, PT ;  /* 0x00000004ff007c0c */ /* 0x000fc8000bf05070 */
[----:B------:R-:W-:-:S13]  /*0ff0*/  ISETP.NE.AND.EX P0, PT, RZ, UR5, PT, P0 ;  /* 0x00000005ff007c0c */ /* 0x000fda000bf05300 */
[----:B------:R-:W-:Y:S05]  /*1000*/  @!P0 BRA `(.L_x_13) ;  /* 0x00000000000c8947 */ /* 0x000fea0003800000 */
[----:B------:R-:W0:Y:S02]  /*1010*/  LDC.64 R90, c[0x0][0x588] ;  /* 0x00016200ff5a7b82 */ /* 0x000e240000000a00 */
[----:B0-----:R1:W5:Y:S01]  /*1020*/  LDG.E R90, desc[UR36][R90.64] ;  /* 0x000000245a5a7981 */ /* 0x001362000c1e1900 */
[----:B------:R-:W-:Y:S05]  /*1030*/  BRA `(.L_x_12) ;  /* 0x0000000000087947 */ /* 0x000fea0003800000 */
.L_x_13:
[----:B------:R-:W-:Y:S02]  /*1040*/  ULDC UR4, c[0x0][0x580] ;  /* 0x0001600000047ab9 */ /* 0x000fe40000000800 */
[----:B------:R-:W-:-:S07]  /*1050*/  IMAD.U32 R90, RZ, RZ, UR4 ;  /* 0x00000004ff5a7e24 */ /* 0x000fce000f8e00ff */
.L_x_12:
[----:B------:R-:W-:Y:S02]  /*1060*/  ULDC.64 UR4, c[0x0][0x5a0] ;  /* 0x0001680000047ab9 */ /* 0x000fe40000000a00 */
[----:B------:R-:W-:-:S04]  /*1070*/  ISETP.NE.U32.AND P0, PT, RZ, UR4, PT ;  /* 0x00000004ff007c0c */ /* 0x000fc8000bf05070 */
[----:B------:R-:W-:-:S13]  /*1080*/  ISETP.NE.AND.EX P0, PT, RZ, UR5, PT, P0 ;  /* 0x00000005ff007c0c */ /* 0x000fda000bf05300 */
[----:B------:R-:W-:Y:S05]  /*1090*/  @!P0 BRA `(.L_x_14) ;  /* 0x00000000001c8947 */ /* 0x000fea0003800000 */
[----:B0-----:R-:W0:Y:S02]  /*10a0*/  LDC.64 R4, c[0x0][0x5a0] ;  /* 0x00016800ff047b82 */ /* 0x001e240000000a00 */
[----:B0-----:R-:W2:Y:S02]  /*10b0*/  LDG.E.64 R4, desc[UR36][R4.64] ;  /* 0x0000002404047981 */ /* 0x001ea4000c1e1b00 */
[----:B--2---:R-:W-:-:S04]  /*10c0*/  ISETP.NE.U32.AND P0, PT, R4, RZ, PT ;  /* 0x000000ff0400720c */ /* 0x004fc80003f05070 */
[----:B------:R-:W-:-:S13]  /*10d0*/  ISETP.NE.AND.EX P0, PT, R5, RZ, PT, P0 ;  /* 0x000000ff0500720c */ /* 0x000fda0003f05300 */
[----:B------:R-:W-:Y:S05]  /*10e0*/  @!P0 BRA `(.L_x_14) ;  /* 0x0000000000088947 */ /* 0x000fea0003800000 */
[----:B-1----:R0:W5:Y:S01]  /*10f0*/  LD.E R91, desc[UR36][R4.64] ;  /* 0x00000024045b7980 */ /* 0x002162000c101900 */
[----:B------:R-:W-:Y:S05]  /*1100*/  BRA `(.L_x_15) ;  /* 0x0000000000247947 */ /* 0x000fea0003800000 */
.L_x_14:
[----:B------:R-:W-:Y:S02]  /*1110*/  ULDC.64 UR4, c[0x0][0x590] ;  /* 0x0001640000047ab9 */ /* 0x000fe40000000a00 */
[----:B------:R-:W-:-:S04]  /*1120*/  ISETP.NE.U32.AND P0, PT, RZ, UR4, PT ;  /* 0x00000004ff007c0c */ /* 0x000fc8000bf05070 */
[----:B------:R-:W-:-:S13]  /*1130*/  ISETP.NE.AND.EX P0, PT, RZ, UR5, PT, P0 ;  /* 0x00000005ff007c0c */ /* 0x000fda000bf05300 */
[----:B------:R-:W-:Y:S05]  /*1140*/  @!P0 BRA `(.L_x_16) ;  /* 0x00000000000c8947 */ /* 0x000fea0003800000 */
[----:B0-----:R-:W1:Y:S02]  /*1150*/  LDC.64 R4, c[0x0][0x590] ;  /* 0x00016400ff047b82 */ /* 0x001e640000000a00 */
[----:B-1----:R1:W5:Y:S01]  /*1160*/  LDG.E R91, desc[UR36][R4.64] ;  /* 0x00000024045b7981 */ /* 0x002362000c1e1900 */
[----:B------:R-:W-:Y:S05]  /*1170*/  BRA `(.L_x_15) ;  /* 0x0000000000087947 */ /* 0x000fea0003800000 */
.L_x_16:
[----:B------:R-:W-:Y:S02]  /*1180*/  ULDC UR4, c[0x0][0x584] ;  /* 0x0001610000047ab9 */ /* 0x000fe40000000800 */
[----:B-1----:R-:W-:-:S07]  /*1190*/  IMAD.U32 R91, RZ, RZ, UR4 ;  /* 0x00000004ff5b7e24 */ /* 0x002fce000f8e00ff */
.L_x_15:
[----:B------:R-:W-:-:S13]  /*11a0*/  LOP3.LUT P0, RZ, R3, 0xff, RZ, 0xc0, !PT ;  /* 0x000000ff03ff7812 */ /* 0x000fda000780c0ff */
[----:B------:R-:W-:Y:S05]  /*11b0*/  @!P0 EXIT ;  /* 0x000000000000894d */ /* 0x000fea0003800000 */
[----:B------:R-:W2:Y:S01]  /*11c0*/  LDC R93, c[0x0][0x658] ;  /* 0x00019600ff5d7b82 */ /* 0x000ea20000000800 */
[----:B------:R-:W-:Y:S01]  /*11d0*/  ULDC.64 UR6, c[0x0][0x288] ;  /* 0x0000a20000067ab9 */ /* 0x000fe20000000a00 */
[----:B------:R-:W-:Y:S01]  /*11e0*/  LOP3.LUT R6, R6, 0x1, RZ, 0xc0, !PT ;  /* 0x0000000106067812 */ /* 0x000fe200078ec0ff */
[----:B------:R-:W-:Y:S01]  /*11f0*/  UIADD3 UR4, UR7, 0xff, URZ ;  /* 0x000000ff07047890 */ /* 0x000fe2000fffe03f */
[----:B------:R-:W-:Y:S01]  /*1200*/  SHF.R.U32.HI R3, RZ, 0x1, R0 ;  /* 0x00000001ff037819 */ /* 0x000fe20000011600 */
[----:B01----:R-:W-:Y:S01]  /*1210*/  IMAD.U32 R5, RZ, RZ, UR6 ;  /* 0x00000006ff057e24 */ /* 0x003fe2000f8e00ff */
[----:B------:R-:W-:Y:S01]  /*1220*/  SHF.R.U32.HI R0, RZ, 0x2, R94 ;  /* 0x00000002ff007819 */ /* 0x000fe2000001165e */
[----:B------:R-:W-:Y:S01]  /*1230*/  USHF.R.S32.HI UR5, URZ, 0x1f, UR4 ;  /* 0x0000001f3f057899 */ /* 0x000fe20008011404 */
[----:B------:R-:W0:Y:S01]  /*1240*/  LDC R96, c[0x0][0x600] ;  /* 0x00018000ff607b82 */ /* 0x000e220000000800 */
[----:B------:R-:W-:Y:S01]  /*1250*/  LOP3.LUT R92, R94, 0x3, RZ, 0xc0, !PT ;  /* 0x000000035e5c7812 */ /* 0x000fe200078ec0ff */
[----:B------:R-:W-:Y:S01]  /*1260*/  IMAD.SHL.U32 R7, R6, 0x40, RZ ;  /* 0x0000004006077824 */ /* 0x000fe200078e00ff */
[----:B------:R-:W-:Y:S01]  /*1270*/  LOP3.LUT R0, R0, 0x7, RZ, 0xc0, !PT ;  /* 0x0000000700007812 */ /* 0x000fe200078ec0ff */
[----:B------:R-:W-:Y:S01]  /*1280*/  ULEA.HI UR5, UR5, UR4, URZ, 0x8 ;  /* 0x0000000405057291 */ /* 0x000fe2000f8f403f */
[----:B------:R-:W-:Y:S01]  /*1290*/  LOP3.LUT R3, R3, 0x30, RZ, 0xc0, !PT ;  /* 0x0000003003037812 */ /* 0x000fe200078ec0ff */
[----:B------:R-:W-:Y:S01]  /*12a0*/  IMAD R92, R92, -0x2, R5 ;  /* 0xfffffffe5c5c7824 */ /* 0x000fe200078e0205 */
[--C-:B------:R-:W-:Y:S01]  /*12b0*/  LOP3.LUT R88, R7, 0x40, R0.reuse, 0xe2, !PT ;  /* 0x0000004007587812 */ /* 0x100fe200078ee200 */
[----:B------:R-:W-:Y:S01]  /*12c0*/  USHF.R.S32.HI UR43, URZ, 0x8, UR5 ;  /* 0x000000083f2b7899 */ /* 0x000fe20008011405 */
[----:B------:R-:W-:Y:S01]  /*12d0*/  IADD3 R5, RZ, -R3, -R0 ;  /* 0x80000003ff057210 */ /* 0x000fe20007ffe800 */
[----:B------:R-:W-:Y:S01]  /*12e0*/  IMAD.MOV.U32 R0, RZ, RZ, -0x1 ;  /* 0xffffffffff007424 */ /* 0x000fe200078e00ff */
[----:B------:R-:W-:Y:S01]  /*12f0*/  LOP3.LUT R95, R94, 0x80, RZ, 0xc0, !PT ;  /* 0x000000805e5f7812 */ /* 0x000fe200078ec0ff */
[----:B------:R-:W-:Y:S01]  /*1300*/  UISETP.LT.AND UP0, UPT, UR43, 0x1, UPT ;  /* 0x000000012b00788c */ /* 0x000fe2000bf01270 */
[----:B------:R-:W-:Y:S01]  /*1310*/  IMAD.MOV.U32 R4, RZ, RZ, 0x1 ;  /* 0x00000001ff047424 */ /* 0x000fe200078e00ff */
[----:B------:R-:W-:Y:S01]  /*1320*/  ULDC UR4, c[0x0][0x284] ;  /* 0x0000a10000047ab9 */ /* 0x000fe20000000800 */
[----:B------:R-:W-:Y:S01]  /*1330*/  IMAD R5, R6, -0x40, R5 ;  /* 0xffffffc006057824 */ /* 0x000fe200078e0205 */
[----:B--2---:R-:W-:Y:S01]  /*1340*/  SHF.L.U32 R0, R0, R93, RZ ;  /* 0x0000005d00007219 */ /* 0x004fe200000006ff */
[----:B------:R-:W-:Y:S01]  /*1350*/  USEL UR44, UR43, 0x1, UP0 ;  /* 0x000000012b2c7887 */ /* 0x000fe20008000000 */
[----:B------:R-:W-:Y:S01]  /*1360*/  LOP3.LUT R88, R88, R3, RZ, 0xfc, !PT ;  /* 0x0000000358587212 */ /* 0x000fe200078efcff */
[----:B------:R-:W-:Y:S01]  /*1370*/  IMAD.SHL.U32 R94, R94, 0x2, RZ ;  /* 0x000000025e5e7824 */ /* 0x000fe200078e00ff */
[----:B------:R-:W-:Y:S01]  /*1380*/  SHF.L.U32 R93, R4, R93, RZ ;  /* 0x0000005d045d7219 */ /* 0x000fe200000006ff */
[----:B------:R-:W-:Y:S01]  /*1390*/  VIADD R98, R5, UR4 ;  /* 0x0000000405627c36 */ /* 0x000fe20008000000 */
[----:B------:R-:W-:Y:S01]  /*13a0*/  SHF.R.U32.HI R95, RZ, 0x7, R95 ;  /* 0x00000007ff5f7819 */ /* 0x000fe2000001165f */
[----:B------:R-:W-:Y:S01]  /*13b0*/  IMAD.MOV.U32 R89, RZ, RZ, RZ ;  /* 0x000000ffff597224 */ /* 0x000fe200078e00ff */
[----:B------:R-:W-:Y:S01]  /*13c0*/  LOP3.LUT R97, RZ, R0, RZ, 0x33, !PT ;  /* 0x00000000ff617212 */ /* 0x000fe200078e33ff */
[----:B0-----:R-:W-:Y:S01]  /*13d0*/  VIADD R96, R96, 0xffffffff ;  /* 0xffffffff60607836 */ /* 0x001fe20000000000 */
[----:B------:R-:W-:Y:S01]  /*13e0*/  UIADD3 UR44, UR43, -UR44, URZ ;  /* 0x8000002c2b2c7290 */ /* 0x000fe2000fffe03f */
[----:B------:R-:W-:Y:S01]  /*13f0*/  UMOV UR40, URZ ;  /* 0x0000003f00287c82 */ /* 0x000fe20008000000 */
[----:B------:R-:W-:-:S10]  /*1400*/  UMOV UR42, URZ ;  /* 0x0000003f002a7c82 */ /* 0x000fd40008000000 */
.L_x_166:
[----:B------:R-:W0:Y:S01]  /*1410*/  SHFL.IDX PT, R0, R95, RZ, 0x1f ;  /* 0x00001fff5f007589 */ /* 0x000e2200000e0000 */
[----:B-1----:R-:W1:Y:S01]  /*1420*/  S2UR UR7, SR_CgaCtaId ;  /* 0x00000000000779c3 */ /* 0x002e620000008800 */
[----:B------:R-:W-:Y:S01]  /*1430*/  UMOV UR6, 0x400 ;  /* 0x0000040000067882 */ /* 0x000fe20000000000 */
[----:B0-----:R-:W-:Y:S01]  /*1440*/  R2UR UR4, R0 ;  /* 0x00000000000472ca */ /* 0x001fe200000e0000 */
[----:B-1----:R-:W-:-:S12]  /*1450*/  ULEA UR6, UR7, UR6, 0x18 ;  /* 0x0000000607067291 */ /* 0x002fd8000f8ec03f */
[----:B------:R-:W-:-:S04]  /*1460*/  ULEA.HI UR5, UR4, UR4, URZ, 0x1 ;  /* 0x0000000404057291 */ /* 0x000fc8000f8f083f */
[----:B------:R-:W-:-:S04]  /*1470*/  ULOP3.LUT UR5, UR5, 0x7fffe, URZ, 0xc0, !UPT ;  /* 0x0007fffe05057892 */ /* 0x000fc8000f8ec03f */
[----:B------:R-:W-:-:S03]  /*1480*/  UIADD3 UR5, UR4, -UR5, URZ ;  /* 0x8000000504057290 */ /* 0x000fc6000fffe03f */
[----:B------:R-:W-:Y:S01]  /*1490*/  ULDC UR4, c[0x0][0x28c] ;  /* 0x0000a30000047ab9 */ /* 0x000fe20000000800 */
[----:B------:R-:W-:Y:S01]  /*14a0*/  ULEA UR5, UR5, UR6, 0xd ;  /* 0x0000000605057291 */ /* 0x000fe2000f8e683f */
[----:B------:R-:W-:-:S03]  /*14b0*/  ISETP.LT.AND P0, PT, RZ, UR4, PT ;  /* 0x00000004ff007c0c */ /* 0x000fc6000bf01270 */
[----:B------:R-:W-:-:S04]  /*14c0*/  UIADD3 UR5, UR5, 0x100, URZ ;  /* 0x0000010005057890 */ /* 0x000fc8000fffe03f */
[----:B------:R-:W-:-:S04]  /*14d0*/  USHF.R.U32.HI UR5, URZ, 0x4, UR5 ;  /* 0x000000043f057899 */ /* 0x000fc80008011605 */
[----:B------:R-:W-:-:S04]  /*14e0*/  ULOP3.LUT UR5, UR5, 0x3fff, URZ, 0xc0, !UPT ;  /* 0x00003fff05057892 */ /* 0x000fc8000f8ec03f */
[----:B------:R-:W-:Y:S01]  /*14f0*/  ULOP3.LUT UR45, UR5, 0x10000, URZ, 0xfc, !UPT ;  /* 0x00010000052d7892 */ /* 0x000fe2000f8efc3f */
[----:B---34-:R-:W-:Y:S11]  /*1500*/  @P0 BRA `(.L_x_17) ;  /* 0x0000000000400947 */ /* 0x018ff60003800000 */
[----:B------:R-:W-:Y:S01]  /*1510*/  MOV R0, 0x0 ;  /* 0x0000000000007802 */ /* 0x000fe20000000f00 */
[----:B------:R-:W-:Y:S01]  /*1520*/  ULDC.64 UR4, c[0x4][0x68] ;  /* 0x01001a0000047ab9 */ /* 0x000fe20000000a00 */
[----:B------:R-:W-:Y:S01]  /*1530*/  ULDC.64 UR6, c[0x4][0x8] ;  /* 0x0100020000067ab9 */ /* 0x000fe20000000a00 */
[----:B------:R-:W-:Y:S01]  /*1540*/  IMAD.U32 R4, RZ, RZ, UR4 ;  /* 0x00000004ff047e24 */ /* 0x000fe2000f8e00ff */
[----:B------:R0:W1:Y:S01]  /*1550*/  LDC.64 R14, c[0x4][R0] ;  /* 0x01000000000e7b82 */ /* 0x0000620000000a00 */
[----:B------:R-:W-:Y:S01]  /*1560*/  IMAD.U32 R5, RZ, RZ, UR5 ;  /* 0x00000005ff057e24 */ /* 0x000fe2000f8e00ff */
[----:B------:R-:W-:Y:S01]  /*1570*/  ULDC.64 UR4, c[0x4][0x70] ;  /* 0x01001c0000047ab9 */ /* 0x000fe20000000a00 */
[----:B------:R-:W-:Y:S02]  /*1580*/  IMAD.U32 R10, RZ, RZ, UR6 ;  /* 0x00000006ff0a7e24 */ /* 0x000fe4000f8e00ff */
[----:B------:R-:W-:Y:S02]  /*1590*/  IMAD.U32 R6, RZ, RZ, UR4 ;  /* 0x00000004ff067e24 */ /* 0x000fe4000f8e00ff */
[----:B------:R-:W-:-:S02]  /*15a0*/  IMAD.U32 R7, RZ, RZ, UR5 ;  /* 0x00000005ff077e24 */ /* 0x000fc4000f8e00ff */
[----:B------:R-:W-:Y:S02]  /*15b0*/  IMAD.U32 R11, RZ, RZ, UR7 ;  /* 0x00000007ff0b7e24 */ /* 0x000fe4000f8e00ff */
[----:B------:R-:W-:Y:S02]  /*15c0*/  IMAD.MOV.U32 R8, RZ, RZ, 0x1e1 ;  /* 0x000001e1ff087424 */ /* 0x000fe400078e00ff */
[----:B------:R-:W-:Y:S02]  /*15d0*/  IMAD.MOV.U32 R12, RZ, RZ, 0x1 ;  /* 0x00000001ff0c7424 */ /* 0x000fe400078e00ff */
[----:B0-----:R-:W-:-:S07]  /*15e0*/  IMAD.MOV.U32 R13, RZ, RZ, RZ ;  /* 0x000000ffff0d7224 */ /* 0x001fce00078e00ff */
[----:B------:R-:W-:-:S07]  /*15f0*/  LEPC R20, `(.L_x_17) ;  /* 0x000000001014794e */ /* 0x000fce0000000000 */
[----:B-1---5:R-:W-:Y:S05]  /*1600*/  CALL.ABS.NOINC R14 ;  /* 0x000000000e007343 */ /* 0x022fea0003c00000 */
.L_x_17:
[----:B------:R-:W-:-:S04]  /*1610*/  LOP3.LUT R0, R18, 0x1, RZ, 0xfc, !PT ;  /* 0x0000000112007812 */ /* 0x000fc800078efcff */
[----:B------:R-:W-:-:S13]  /*1620*/  ISETP.NE.AND P0, PT, R0, 0x3, PT ;  /* 0x000000030000780c */ /* 0x000fda0003f05270 */
[----:B------:R-:W-:Y:S05]  /*1630*/  @!P0 BRA `(.L_x_18) ;  /* 0x0000000000048947 */ /* 0x000fea0003800000 */
[----:B------:R-:W-:Y:S01]  /*1640*/  BPT.TRAP 0x1 ;  /* 0x000000040000795c */ /* 0x000fe20000300000 */
.L_x_18:
[----:B------:R-:W0:Y:S01]  /*1650*/  S2UR UR5, SR_CgaCtaId ;  /* 0x00000000000579c3 */ /* 0x000e220000008800 */
[----:B------:R-:W-:Y:S01]  /*1660*/  UMOV UR4, 0x400 ;  /* 0x0000040000047882 */ /* 0x000fe20000000000 */
[----:B------:R-:W-:Y:S02]  /*1670*/  IMAD.U32 R0, RZ, RZ, UR40 ;  /* 0x00000028ff007e24 */ /* 0x000fe4000f8e00ff */
[----:B------:R-:W-:-:S03]  /*1680*/  IMAD.U32 R3, RZ, RZ, UR42 ;  /* 0x0000002aff037e24 */ /* 0x000fc6000f8e00ff */
[----:B------:R-:W-:Y:S01]  /*1690*/  SHF.L.U32 R0, R0, 0x1f, RZ ;  /* 0x0000001f00007819 */ /* 0x000fe200000006ff */
[----:B0-----:R-:W-:-:S06]  /*16a0*/  ULEA UR4, UR5, UR4, 0x18 ;  /* 0x0000000405047291 */ /* 0x001fcc000f8ec03f */
[----:B------:R-:W-:-:S04]  /*16b0*/  IMAD.U32 R6, RZ, RZ, UR4 ;  /* 0x00000004ff067e24 */ /* 0x000fc8000f8e00ff */
[----:B------:R-:W-:-:S04]  /*16c0*/  IMAD R3, R3, 0x8, R6 ;  /* 0x0000000803037824 */ /* 0x000fc800078e0206 */
[----:B------:R0:W1:Y:S01]  /*16d0*/  SYNCS.PHASECHK.TRANS64.TRYWAIT P1, [R3+URZ], R0 ;  /* 0x00000000030075a7 */ /* 0x000062000802017f */
[----:B------:R-:W-:Y:S05]  /*16e0*/  @!P0 BRA `(.L_x_19) ;  /* 0x0000000000048947 */ /* 0x000fea0003800000 */
[----:B------:R-:W-:Y:S01]  /*16f0*/  BPT.TRAP 0x1 ;  /* 0x000000040000795c */ /* 0x000fe20000300000 */
.L_x_19:
[----:B------:R-:W-:-:S05]  /*1700*/  IMAD.U32 R4, RZ, RZ, UR44 ;  /* 0x0000002cff047e24 */ /* 0x000fca000f8e00ff */
[----:B------:R-:W-:Y:S01]  /*1710*/  ISETP.GE.AND P2, PT, R4, 0x1, PT ;  /* 0x000000010400780c */ /* 0x000fe20003f46270 */
[----:B-1----:R-:W-:-:S12]  /*1720*/  @P1 BRA `(.L_x_20) ;  /* 0x0000000000081947 */ /* 0x002fd80003800000 */
[----:B------:R-:W1:Y:S02]  /*1730*/  SYNCS.PHASECHK.TRANS64.TRYWAIT P1, [R3+URZ], R0 ;  /* 0x00000000030075a7 */ /* 0x000e64000802017f */
[----:B-1----:R-:W-:Y:S05]  /*1740*/  @!P1 BRA `(.L_x_21) ;  /* 0x00000060008c9947 */ /* 0x002fea0003800000 */
.L_x_20:
[----:B------:R-:W-:Y:S05]  /*1750*/  WARPSYNC.ALL ;  /* 0x0000000000007948 */ /* 0x000fea0003800000 */
[----:B------:R-:W-:Y:S01]  /*1760*/  R2UR UR4, R6 ;  /* 0x00000000060472ca */ /* 0x000fe200000e0000 */
[----:B------:R-:W-:Y:S01]  /*1770*/  ULEA UR8, UR42, UR45, 0xc ;  /* 0x0000002d2a087291 */ /* 0x000fe2000f8e603f */
[----:B------:R-:W-:Y:S01]  /*1780*/  WARPGROUP.ARRIVE ;  /* 0x00000000000079c5 */ /* 0x000fe20000000000 */
[----:B------:R-:W-:Y:S01]  /*1790*/  UMOV UR9, 0x40000040 ;  /* 0x4000004000097882 */ /* 0x000fe20000000000 */
[----:B------:R-:W-:Y:S01]  /*17a0*/  UMOV UR11, 0x40000040 ;  /* 0x40000040000b7882 */ /* 0x000fe20000000000 */
[----:B------:R-:W-:Y:S01]  /*17b0*/  UIADD3 UR12, UR8, 0x400, URZ ;  /* 0x00000400080c7890 */ /* 0x000fe2000fffe03f */
[----:B------:R-:W-:Y:S01]  /*17c0*/  UMOV UR15, UR11 ;  /* 0x0000000b000f7c82 */ /* 0x000fe20008000000 */
[----:B------:R-:W-:Y:S01]  /*17d0*/  UMOV UR13, 0x40000040 ;  /* 0x40000040000d7882 */ /* 0x000fe20000000000 */
[----:B------:R-:W-:-:S05]  /*17e0*/  UIADD3 UR5, UR8, 0x402, URZ ;  /* 0x0000040208057890 */ /* 0x000fca000fffe03f */
[----:B------:R-:W-:-:S04]  /*17f0*/  UIADD3 UR4, UR4, 0x20100, URZ ;  /* 0x0002010004047890 */ /* 0x000fc8000fffe03f */
[----:B------:R-:W-:-:S04]  /*1800*/  USHF.R.U32.HI UR4, URZ, 0x4, UR4 ;  /* 0x000000043f047899 */ /* 0x000fc80008011604 */
[----:B------:R-:W-:-:S04]  /*1810*/  ULOP3.LUT UR4, UR4, 0x3fff, URZ, 0xc0, !UPT ;  /* 0x00003fff04047892 */ /* 0x000fc8000f8ec03f */
[----:B------:R-:W-:-:S04]  /*1820*/  ULOP3.LUT UR4, UR4, 0x10000, URZ, 0xfc, !UPT ;  /* 0x0001000004047892 */ /* 0x000fc8000f8efc3f */
[----:B------:R-:W-:-:S07]  /*1830*/  ULEA UR6, UR42, UR4, 0xa ;  /* 0x000000042a067291 */ /* 0x000fce000f8e503f */
[----:B------:R-:W-:Y:S02]  /*1840*/  UMOV UR10, UR6 ;  /* 0x00000006000a7c82 */ /* 0x000fe40008000000 */
[----:B------:R-:W-:Y:S01]  /*1850*/  IGMMA.64x64x32.S8.S8 R56, gdesc[UR8], RZ, !UPT, gsb0 ;  /* 0x01e00000083879f1 */ /* 0x000fe2000c0410ff */
[----:B------:R-:W-:Y:S01]  /*1860*/  UMOV UR14, UR10 ;  /* 0x0000000a000e7c82 */ /* 0x000fe20008000000 */
[----:B------:R-:W-:Y:S01]  /*1870*/  UIADD3 UR10, UR6, 0x206, URZ ;  /* 0x00000206060a7890 */ /* 0x000fe2000fffe03f */
[----:B------:R-:W-:Y:S01]  /*1880*/  UMOV UR9, 0x40000040 ;  /* 0x4000004000097882 */ /* 0x000fe20000000000 */
[----:B------:R-:W-:Y:S01]  /*1890*/  UMOV UR11, 0x40000040 ;  /* 0x40000040000b7882 */ /* 0x000fe20000000000 */
[----:B------:R-:W-:Y:S02]  /*18a0*/  WARPGROUP.DEPBAR.LE gsb0, 0x0 ;  /* 0x00008000000079c5 */ /* 0x000fe40000010000 */
[----:B------:R-:W-:-:S06]  /*18b0*/  WARPGROUP.ARRIVE ;  /* 0x00000000000079c5 */ /* 0x000fcc0000000000 */
[----:B------:R-:W-:Y:S01]  /*18c0*/  IGMMA.64x64x32.S8.S8 R24, gdesc[UR12], RZ, !UPT, gsb0 ;  /* 0x01e000000c1879f1 */ /* 0x000fe2000c0410ff */
[----:B------:R-:W-:Y:S02]  /*18d0*/  UIADD3 UR12, UR8, 0x2, URZ ;  /* 0x00000002080c7890 */ /* 0x000fe4000fffe03f */
[----:B------:R-:W-:Y:S01]  /*18e0*/  UIADD3 UR14, UR6, 0x2, URZ ;  /* 0x00000002060e7890 */ /* 0x000fe2000fffe03f */
[----:B------:R-:W-:Y:S01]  /*18f0*/  UMOV UR13, 0x40000040 ;  /* 0x40000040000d7882 */ /* 0x000fe20000000000 */
[----:B------:R-:W-:Y:S01]  /*1900*/  UMOV UR15, 0x40000040 ;  /* 0x40000040000f7882 */ /* 0x000fe20000000000 */
[----:B------:R-:W-:Y:S02]  /*1910*/  WARPGROUP.DEPBAR.LE gsb0, 0x0 ;  /* 0x00008000000079c5 */ /* 0x000fe40000010000 */
[----:B------:R-:W-:-:S06]  /*1920*/  WARPGROUP.ARRIVE ;  /* 0x00000000000079c5 */ /* 0x000fcc0000000000 */
[----:B------:R-:W-:Y:S01]  /*1930*/  IGMMA.64x64x32.S8.S8 R56, gdesc[UR12], R56, gsb0 ;  /* 0x01e000000c3879f1 */ /* 0x000fe20008041038 */
[----:B------:R-:W-:Y:S01]  /*1940*/  UMOV UR12, UR5 ;  /* 0x00000005000c7c82 */ /* 0x000fe20008000000 */
[----:B------:R-:W-:Y:S01]  /*1950*/  UMOV UR13, 0x40000040 ;  /* 0x40000040000d7882 */ /* 0x000fe20000000000 */
[----:B------:R-:W-:Y:S01]  /*1960*/  UIADD3 UR5, UR8, 0x404, URZ ;  /* 0x0000040408057890 */ /* 0x000fe2000fffe03f */
[----:B------:R-:W-:Y:S02]  /*1970*/  WARPGROUP.DEPBAR.LE gsb0, 0x0 ;  /* 0x00008000000079c5 */ /* 0x000fe40000010000 */
[----:B------:R-:W-:-:S06]  /*1980*/  WARPGROUP.ARRIVE ;  /* 0x00000000000079c5 */ /* 0x000fcc0000000000 */
[----:B------:R-:W-:Y:S01]  /*1990*/  IGMMA.64x64x32.S8.S8 R24, gdesc[UR12], R24, gsb0 ;  /* 0x01e000000c1879f1 */ /* 0x000fe20008041018 */
        /* <DEDUP_REMOVED lines=56> */
[----:B------:R-:W-:Y:S01]  /*1d20*/  UIADD3 UR6, UR8, 0xc06, URZ ;  /* 0x00000c0608067890 */ /* 0x000fe2000fffe03f */
[----:B------:R-:W-:Y:S02]  /*1d30*/  WARPGROUP.DEPBAR.LE gsb0, 0x0 ;  /* 0x00008000000079c5 */ /* 0x000fe40000010000 */
[----:B------:R-:W-:-:S06]  /*1d40*/  WARPGROUP.ARRIVE ;  /* 0x00000000000079c5 */ /* 0x000fcc0000000000 */
[----:B------:R-:W-:Y:S01]  /*1d50*/  IGMMA.64x64x32.S8.S8 R56, gdesc[UR12], R56, gsb0 ;  /* 0x01e000000c3879f1 */ /* 0x000fe20008041038 */
[----:B------:R-:W-:Y:S01]  /*1d60*/  UMOV UR12, UR5 ;  /* 0x00000005000c7c82 */ /* 0x000fe20008000000 */
[----:B------:R-:W-:Y:S01]  /*1d70*/  UMOV UR13, 0x40000040 ;  /* 0x40000040000d7882 */ /* 0x000fe20000000000 */
[----:B------:R-:W-:-:S07]  /*1d80*/  UIADD3 UR5, UR8, 0x806, URZ ;  /* 0x0000080608057890 */ /* 0x000fce000fffe03f */
[----:B------:R-:W-:Y:S01]  /*1d90*/  UMOV UR8, UR5 ;  /* 0x0000000500087c82 */ /* 0x000fe20008000000 */
[----:B------:R-:W-:Y:S02]  /*1da0*/  WARPGROUP.DEPBAR.LE gsb0, 0x0 ;  /* 0x00008000000079c5 */ /* 0x000fe40000010000 */
[----:B------:R-:W-:-:S06]  /*1db0*/  WARPGROUP.ARRIVE ;  /* 0x00000000000079c5 */ /* 0x000fcc0000000000 */
[----:B------:R-:W-:Y:S03]  /*1dc0*/  IGMMA.64x64x32.S8.S8 R24, gdesc[UR12], R24, gsb0 ;  /* 0x01e000000c1879f1 */ /* 0x000fe60008041018 */
[----:B------:R-:W-:Y:S02]  /*1dd0*/  WARPGROUP.DEPBAR.LE gsb0, 0x0 ;  /* 0x00008000000079c5 */ /* 0x000fe40000010000 */
[----:B------:R-:W-:-:S06]  /*1de0*/  WARPGROUP.ARRIVE ;  /* 0x00000000000079c5 */ /* 0x000fcc0000000000 */
[----:B------:R-:W-:Y:S01]  /*1df0*/  IGMMA.64x64x32.S8.S8 R56, gdesc[UR8], R56, gsb0 ;  /* 0x01e00000083879f1 */ /* 0x000fe20008041038 */
[----:B------:R-:W-:Y:S01]  /*1e00*/  UMOV UR8, UR6 ;  /* 0x0000000600087c82 */ /* 0x000fe20008000000 */
[----:B------:R-:W-:Y:S01]  /*1e10*/  UMOV UR9, 0x40000040 ;  /* 0x4000004000097882 */ /* 0x000fe20000000000 */
[----:B------:R-:W-:Y:S02]  /*1e20*/  WARPGROUP.DEPBAR.LE gsb0, 0x0 ;  /* 0x00008000000079c5 */ /* 0x000fe40000010000 */
[----:B------:R-:W-:-:S06]  /*1e30*/  WARPGROUP.ARRIVE ;  /* 0x00000000000079c5 */ /* 0x000fcc0000000000 */
[----:B------:R-:W-:Y:S03]  /*1e40*/  IGMMA.64x64x32.S8.S8 R24, gdesc[UR8], R24, gsb0 ;  /* 0x01e00000081879f1 */ /* 0x000fe60008041018 */
[----:B------:R-:W-:Y:S02]  /*1e50*/  WARPGROUP.DEPBAR.LE gsb0, 0x0 ;  /* 0x00008000000079c5 */ /* 0x000fe40000010000 */
[----:B------:R-:W-:Y:S05]  /*1e60*/  @!P2 BRA `(.L_x_22) ;  /* 0x000000080058a947 */ /* 0x000fea0003800000 */
[----:B------:R-:W-:Y:S01]  /*1e70*/  UIADD3 UR5, UR42, 0x1, URZ ;  /* 0x000000012a057890 */ /* 0x000fe2000fffe03f */
[----:B01----:R-:W-:Y:S02]  /*1e80*/  IMAD.U32 R0, RZ, RZ, UR44 ;  /* 0x0000002cff007e24 */ /* 0x003fe4000f8e00ff */
[----:B------:R-:W-:Y:S01]  /*1e90*/  IMAD.U32 R3, RZ, RZ, UR42 ;  /* 0x0000002aff037e24 */ /* 0x000fe2000f8e00ff */
[----:B------:R-:W-:-:S04]  /*1ea0*/  UISETP.NE.AND UP0, UPT, UR5, 0x2, UPT ;  /* 0x000000020500788c */ /* 0x000fc8000bf05270 */
[----:B------:R-:W-:Y:S02]  /*1eb0*/  USEL UR6, URZ, 0x1, UP0 ;  /* 0x000000013f067887 */ /* 0x000fe40008000000 */
[----:B------:R-:W-:Y:S02]  /*1ec0*/  USEL UR5, UR5, URZ, UP0 ;  /* 0x0000003f05057287 */ /* 0x000fe40008000000 */
[----:B------:R-:W-:-:S06]  /*1ed0*/  ULOP3.LUT UR6, UR40, UR6, URZ, 0x3c, !UPT ;  /* 0x0000000628067292 */ /* 0x000fcc000f8e3c3f */
[----:B------:R-:W-:-:S07]  /*1ee0*/  IMAD.U32 R7, RZ, RZ, UR6 ;  /* 0x00000006ff077e24 */ /* 0x000fce000f8e00ff */
.L_x_29:
[----:B------:R-:W-:Y:S05]  /*1ef0*/  @!P0 BRA `(.L_x_23) ;  /* 0x0000000000048947 */ /* 0x000fea0003800000 */
[----:B------:R-:W-:Y:S01]  /*1f00*/  BPT.TRAP 0x1 ;  /* 0x000000040000795c */ /* 0x000fe20000300000 */
.L_x_23:
[----:B------:R-:W0:Y:S01]  /*1f10*/  S2UR UR7, SR_CgaCtaId ;  /* 0x00000000000779c3 */ /* 0x000e220000008800 */
[----:B------:R-:W-:Y:S01]  /*1f20*/  UMOV UR6, 0x400 ;  /* 0x0000040000067882 */ /* 0x000fe20000000000 */
[----:B------:R-:W-:Y:S01]  /*1f30*/  IMAD.U32 R5, RZ, RZ, UR5 ;  /* 0x00000005ff057e24 */ /* 0x000fe2000f8e00ff */
[----:B------:R-:W-:Y:S01]  /*1f40*/  SHF.L.U32 R4, R7, 0x1f, RZ ;  /* 0x0000001f07047819 */ /* 0x000fe200000006ff */
[----:B0-----:R-:W-:-:S06]  /*1f50*/  ULEA UR6, UR7, UR6, 0x18 ;  /* 0x0000000607067291 */ /* 0x001fcc000f8ec03f */
[----:B------:R-:W-:-:S04]  /*1f60*/  IMAD.U32 R6, RZ, RZ, UR6 ;  /* 0x00000006ff067e24 */ /* 0x000fc8000f8e00ff */
[----:B------:R-:W-:-:S04]  /*1f70*/  IMAD R5, R5, 0x8, R6 ;  /* 0x0000000805057824 */ /* 0x000fc800078e0206 */
[----:B------:R0:W1:Y:S01]  /*1f80*/  SYNCS.PHASECHK.TRANS64.TRYWAIT P1, [R5+URZ], R4 ;  /* 0x00000004050075a7 */ /* 0x000062000802017f */
[----:B------:R-:W-:Y:S05]  /*1f90*/  @!P0 BRA `(.L_x_24) ;  /* 0x0000000000048947 */ /* 0x000fea0003800000 */
[----:B------:R-:W-:Y:S01]  /*1fa0*/  BPT.TRAP 0x1 ;  /* 0x000000040000795c */ /* 0x000fe20000300000 */
.L_x_24:
[----:B-1----:R-:W-:Y:S05]  /*1fb0*/  @P1 BRA `(.L_x_25) ;  /* 0x0000000000081947 */ /* 0x002fea0003800000 */
[----:B------:R-:W1:Y:S02]  /*1fc0*/  SYNCS.PHASECHK.TRANS64.TRYWAIT P1, [R5+URZ], R4 ;  /* 0x00000004050075a7 */ /* 0x000e64000802017f */
[----:B-1----:R-:W-:Y:S05]  /*1fd0*/  @!P1 BRA `(.L_x_26) ;  /* 0x00000058007c9947 */ /* 0x002fea0003800000 */
.L_x_25:
[----:B------:R-:W-:Y:S01]  /*1fe0*/  ULEA UR8, UR5, UR4, 0xa ;  /* 0x0000000405087291 */ /* 0x000fe2000f8e503f */
[----:B------:R-:W-:Y:S01]  /*1ff0*/  WARPGROUP.ARRIVE ;  /* 0x00000000000079c5 */ /* 0x000fe20000000000 */
[----:B------:R-:W-:Y:S01]  /*2000*/  ULEA UR6, UR5, UR45, 0xc ;  /* 0x0000002d05067291 */ /* 0x000fe2000f8e603f */
[----:B------:R-:W-:Y:S01]  /*2010*/  UMOV UR15, 0x40000040 ;  /* 0x40000040000f7882 */ /* 0x000fe20000000000 */
[----:B------:R-:W-:Y:S02]  /*2020*/  UMOV UR13, 0x40000040 ;  /* 0x40000040000d7882 */ /* 0x000fe40000000000 */
[----:B------:R-:W-:Y:S01]  /*2030*/  UIADD3 UR7, UR6, 0x400, URZ ;  /* 0x0000040006077890 */ /* 0x000fe2000fffe03f */
[----:B------:R-:W-:Y:S02]  /*2040*/  UMOV UR14, UR8 ;  /* 0x00000008000e7c82 */ /* 0x000fe40008000000 */
[----:B------:R-:W-:Y:S01]  /*2050*/  UMOV UR12, UR6 ;  /* 0x00000006000c7c82 */ /* 0x000fe20008000000 */
[----:B------:R-:W-:Y:S01]  /*2060*/  UIADD3 UR10, UR8, 0x206, URZ ;  /* 0x00000206080a7890 */ /* 0x000fe2000fffe03f */
[----:B------:R-:W-:Y:S01]  /*2070*/  IGMMA.64x64x32.S8.S8 R56, gdesc[UR12], R56, gsb0 ;  /* 0x01e000000c3879f1 */ /* 0x000fe20008041038 */
[----:B------:R-:W-:Y:S01]  /*2080*/  UMOV UR13, 0x40000040 ;  /* 0x40000040000d7882 */ /* 0x000fe20000000000 */
[----:B------:R-:W-:Y:S01]  /*2090*/  UMOV UR12, UR7 ;  /* 0x00000007000c7c82 */ /* 0x000fe20008000000 */
[----:B------:R-:W-:Y:S01]  /*20a0*/  UIADD3 UR7, UR6, 0x402, URZ ;  /* 0x0000040206077890 */ /* 0x000fe2000fffe03f */
[----:B------:R-:W-:Y:S01]  /*20b0*/  UMOV UR11, 0x40000040 ;  /* 0x40000040000b7882 */ /* 0x000fe20000000000 */
[----:B------:R-:W-:Y:S01]  /*20c0*/  UMOV UR9, 0x40000040 ;  /* 0x4000004000097882 */ /* 0x000fe20000000000 */
[----:B------:R-:W-:-:S02]  /*20d0*/  WARPGROUP.DEPBAR.LE gsb0, 0x0 ;  /* 0x00008000000079c5 */ /* 0x000fc40000010000 */
        /* <DEDUP_REMOVED lines=71> */
[----:B------:R-:W-:Y:S02]  /*2550*/  UIADD3 UR8, UR6, 0x806, URZ ;  /* 0x0000080606087890 */ /* 0x000fe4000fffe03f */
[----:B------:R-:W-:Y:S01]  /*2560*/  UIADD3 UR6, UR6, 0xc06, URZ ;  /* 0x00000c0606067890 */ /* 0x000fe2000fffe03f */
        /* <DEDUP_REMOVED lines=18> */
[----:B------:R-:W-:Y:S01]  /*2690*/  BPT.TRAP 0x1 ;  /* 0x000000040000795c */ /* 0x000fe20000300000 */
.L_x_27:
[----:B------:R-:W-:-:S13]  /*26a0*/  ISETP.NE.AND P1, PT, R22, RZ, PT ;  /* 0x000000ff1600720c */ /* 0x000fda0003f25270 */
[----:B01----:R-:W-:-:S04]  /*26b0*/  @P1 IMAD R4, R3, 0x8, R6 ;  /* 0x0000000803041824 */ /* 0x003fc800078e0206 */
[----:B------:R-:W-:-:S05]  /*26c0*/  @P1 VIADD R4, R4, 0x10 ;  /* 0x0000001004041836 */ /* 0x000fca0000000000 */
[----:B------:R-:W-:-:S04]  /*26d0*/  @P1 PRMT R4, R19, 0x654, R4 ;  /* 0x0000065413041816 */ /* 0x000fc80000000004 */
[----:B------:R0:W-:Y:S01]  /*26e0*/  @P1 SYNCS.ARRIVE.TRANS64.RED.A1T0 RZ, [R4+URZ], RZ ;  /* 0x000000ff04ff19a7 */ /* 0x0001e2000810043f */
[----:B------:R-:W-:-:S13]  /*26f0*/  ISETP.GT.U32.AND P1, PT, R18, 0x1, PT ;  /* 0x000000011200780c */ /* 0x000fda0003f24070 */
[----:B0-----:R-:W-:Y:S05]  /*2700*/  @P1 BRA `(.L_x_28) ;  /* 0x0000000000041947 */ /* 0x001fea0003800000 */
[----:B------:R-:W-:Y:S01]  /*2710*/  BPT.TRAP 0x1 ;  /* 0x000000040000795c */ /* 0x000fe20000300000 */
.L_x_28:
[----:B------:R-:W-:Y:S01]  /*2720*/  UIADD3 UR5, UR5, 0x1, URZ ;  /* 0x0000000105057890 */ /* 0x000fe2000fffe03f */
[C---:B------:R-:W-:Y:S01]  /*2730*/  ISETP.GT.AND P2, PT, R0.reuse, 0x1, PT ;  /* 0x000000010000780c */ /* 0x040fe20003f44270 */
[----:B------:R-:W-:Y:S02]  /*2740*/  VIADD R3, R3, 0x1 ;  /* 0x0000000103037836 */ /* 0x000fe40000000000 */
[----:B------:R-:W-:Y:S01]  /*2750*/  UISETP.NE.AND UP0, UPT, UR5, 0x2, UPT ;  /* 0x000000020500788c */ /* 0x000fe2000bf05270 */
[----:B------:R-:W-:Y:S02]  /*2760*/  VIADD R0, R0, 0xffffffff ;  /* 0xffffffff00007836 */ /* 0x000fe40000000000 */
[C---:B------:R-:W-:Y:S01]  /*2770*/  ISETP.NE.AND P1, PT, R3.reuse, 0x2, PT ;  /* 0x000000020300780c */ /* 0x040fe20003f25270 */
[----:B------:R-:W-:Y:S02]  /*2780*/  USEL UR6, URZ, 0x1, UP0 ;  /* 0x000000013f067887 */ /* 0x000fe40008000000 */
[----:B------:R-:W-:Y:S01]  /*2790*/  USEL UR5, UR5, URZ, UP0 ;  /* 0x0000003f05057287 */ /* 0x000fe20008000000 */
[----:B------:R-:W-:-:S03]  /*27a0*/  SEL R3, R3, RZ, P1 ;  /* 0x000000ff03037207 */ /* 0x000fc60000800000 */
[----:B------:R-:W-:Y:S01]  /*27b0*/  LOP3.LUT R7, R7, UR6, RZ, 0x3c, !PT ;  /* 0x0000000607077c12 */ /* 0x000fe2000f8e3cff */
[----:B------:R-:W-:Y:S07]  /*27c0*/  @P2 BRA `(.L_x_29) ;  /* 0xfffffff400c82947 */ /* 0x000fee000383ffff */
.L_x_22:
[----:B01----:R-:W0:Y:S02]  /*27d0*/  LDC R0, c[0x0][0x28c] ;  /* 0x0000a300ff007b82 */ /* 0x003e240000000800 */
[----:B0-----:R-:W-:-:S13]  /*27e0*/  ISETP.GE.AND P1, PT, R0, 0x1, PT ;  /* 0x000000010000780c */ /* 0x001fda0003f26270 */
[----:B------:R-:W-:Y:S05]  /*27f0*/  @!P1 BRA `(.L_x_30) ;  /* 0x0000000000389947 */ /* 0x000fea0003800000 */
[----:B------:R-:W-:Y:S05]  /*2800*/  @!P0 BRA `(.L_x_31) ;  /* 0x0000000000048947 */ /* 0x000fea0003800000 */
[----:B------:R-:W-:Y:S01]  /*2810*/  BPT.TRAP 0x1 ;  /* 0x000000040000795c */ /* 0x000fe20000300000 */
.L_x_31:
[----:B------:R-:W-:-:S13]  /*2820*/  ISETP.NE.AND P0, PT, R22, RZ, PT ;  /* 0x000000ff1600720c */ /* 0x000fda0003f05270 */
[----:B------:R-:W-:-:S05]  /*2830*/  VOTEU.ANY UP0, P0 ;  /* 0x00000000003f7886 */ /* 0x000fca0000000100 */
[----:B------:R-:W-:-:S06]  /*2840*/  @UP0 UIADD3 UR4, UR44, UR42, URZ ;  /* 0x0000002a2c040290 */ /* 0x000fcc000fffe03f */
[----:B------:R-:W-:-:S04]  /*2850*/  IMAD.U32 R0, RZ, RZ, UR4 ;  /* 0x00000004ff007e24 */ /* 0x000fc8000f8e00ff */
[----:B------:R-:W-:-:S05]  /*2860*/  @P0 IMAD.SHL.U32 R0, R0, 0x8, RZ ;  /* 0x0000000800000824 */ /* 0x000fca00078e00ff */
[----:B------:R-:W-:-:S04]  /*2870*/  @P0 LOP3.LUT R0, R0, 0x8, RZ, 0xc0, !PT ;  /* 0x0000000800000812 */ /* 0x000fc800078ec0ff */
[----:B------:R-:W-:-:S04]  /*2880*/  @P0 IADD3 R0, R6, 0x10, R0 ;  /* 0x0000001006000810 */ /* 0x000fc80007ffe000 */
[----:B------:R-:W-:-:S04]  /*2890*/  @P0 PRMT R0, R19, 0x654, R0 ;  /* 0x0000065413000816 */ /* 0x000fc80000000000 */
[----:B------:R0:W-:Y:S01]  /*28a0*/  @P0 SYNCS.ARRIVE.TRANS64.RED.A1T0 RZ, [R0+URZ], RZ ;  /* 0x000000ff00ff09a7 */ /* 0x0001e2000810043f */
[----:B------:R-:W-:-:S13]  /*28b0*/  ISETP.GT.U32.AND P0, PT, R18, 0x1, PT ;  /* 0x000000011200780c */ /* 0x000fda0003f04070 */
[----:B0-----:R-:W-:Y:S05]  /*28c0*/  @P0 BRA `(.L_x_30) ;  /* 0x0000000000040947 */ /* 0x001fea0003800000 */
[----:B------:R-:W-:Y:S01]  /*28d0*/  BPT.TRAP 0x1 ;  /* 0x000000040000795c */ /* 0x000fe20000300000 */
.L_x_30:
[----:B------:R-:W-:Y:S01]  /*28e0*/  IMAD.SHL.U32 R3, R100, 0x40, RZ ;  /* 0x0000004064037824 */ /* 0x000fe200078e00ff */
[----:B------:R-:W-:Y:S01]  /*28f0*/  ULDC UR4, c[0x0][0x288] ;  /* 0x0000a20000047ab9 */ /* 0x000fe20000000800 */
[----:B------:R-:W-:Y:S02]  /*2900*/  IMAD.SHL.U32 R9, R101, 0x100, RZ ;  /* 0x0000010065097824 */ /* 0x000fe400078e00ff */
[----:B------:R-:W-:Y:S01]  /*2910*/  IMAD.MOV.U32 R0, RZ, RZ, -0x1 ;  /* 0xffffffffff007424 */ /* 0x000fe200078e00ff */
[----:B------:R-:W-:Y:S01]  /*2920*/  ISETP.GE.AND P0, PT, R3, UR4, PT ;  /* 0x0000000403007c0c */ /* 0x000fe2000bf06270 */
[----:B------:R-:W-:-:S03]  /*2930*/  ULDC UR4, c[0x0][0x284] ;  /* 0x0000a10000047ab9 */ /* 0x000fc60000000800 */
[----:B------:R-:W-:-:S13]  /*2940*/  ISETP.GE.OR P0, PT, R9, UR4, P0 ;  /* 0x0000000409007c0c */ /* 0x000fda0008706670 */
[----:B------:R-:W-:Y:S05]  /*2950*/  @P0 BRA `(.L_x_32) ;  /* 0x00000034001c0947 */ /* 0x000fea0003800000 */
[----:B------:R-:W0:Y:S01]  /*2960*/  LDC.64 R102, c[0x0][0x5c8] ;  /* 0x00017200ff667b82 */ /* 0x000e220000000a00 */
[----:B------:R-:W-:Y:S01]  /*2970*/  SHF.R.S32.HI R100, RZ, 0x1f, R23 ;  /* 0x0000001fff647819 */ /* 0x000fe20000011417 */
[----:B------:R-:W-:Y:S01]  /*2980*/  ULDC.64 UR4, c[0x0][0x5d0] ;  /* 0x0001740000047ab9 */ /* 0x000fe20000000a00 */
[----:B------:R-:W-:Y:S01]  /*2990*/  LOP3.LUT R20, R3, 0x6, R94, 0xf8, !PT ;  /* 0x0000000603147812 */ /* 0x000fe200078ef85e */
[----:B------:R-:W-:Y:S01]  /*29a0*/  IMAD.WIDE R10, R101, 0x100, R88 ;  /* 0x00000100650a7825 */ /* 0x000fe200078e0258 */
[----:B------:R-:W-:Y:S02]  /*29b0*/  BSSY B0, `(.L_x_32) ;  /* 0x0000341000007945 */ /* 0x000fe40003800000 */
[----:B------:R-:W-:Y:S01]  /*29c0*/  SHF.R.S32.HI R21, RZ, 0x1f, R20 ;  /* 0x0000001fff157819 */ /* 0x000fe20000011414 */
[----:B------:R-:W-:Y:S02]  /*29d0*/  IMAD R4, R100, UR4, RZ ;  /* 0x0000000464047c24 */ /* 0x000fe4000f8e02ff */
[----:B------:R-:W-:-:S02]  /*29e0*/  IMAD.IADD R110, R98, 0x1, -R9 ;  /* 0x00000001626e7824 */ /* 0x000fc400078e0a09 */
[C---:B------:R-:W-:Y:S02]  /*29f0*/  IMAD R7, R23.reuse, UR5, R4 ;  /* 0x0000000517077c24 */ /* 0x040fe4000f8e0204 */
[----:B------:R-:W-:Y:S01]  /*2a00*/  IMAD.WIDE.U32 R4, R23, UR4, R20 ;  /* 0x0000000417047c25 */ /* 0x000fe2000f8e0014 */
[----:B------:R-:W-:-:S03]  /*2a10*/  ULDC.64 UR4, c[0x0][0x5c0] ;  /* 0x0001700000047ab9 */ /* 0x000fc60000000a00 */
[----:B------:R-:W-:Y:S02]  /*2a20*/  IMAD.IADD R5, R5, 0x1, R7 ;  /* 0x0000000105057824 */ /* 0x000fe400078e0207 */
[----:B------:R-:W-:Y:S02]  /*2a30*/  IMAD.IADD R3, R92, 0x1, -R3 ;  /* 0x000000015c037824 */ /* 0x000fe400078e0a03 */
[-C--:B0-----:R-:W-:Y:S02]  /*2a40*/  IMAD R6, R11, R102.reuse, RZ ;  /* 0x000000660b067224 */ /* 0x081fe400078e02ff */
[----:B------:R-:W-:-:S04]  /*2a50*/  IMAD.WIDE.U32 R4, R10, R102, R4 ;  /* 0x000000660a047225 */ /* 0x000fc800078e0004 */
[----:B------:R-:W-:Y:S01]  /*2a60*/  IMAD R13, R10, R103, R6 ;  /* 0x000000670a0d7224 */ /* 0x000fe200078e0206 */
[----:B------:R-:W-:Y:S01]  /*2a70*/  IADD3 R14, P0, R4, UR4, RZ ;  /* 0x00000004040e7c10 */ /* 0x000fe2000ff1e0ff */
[----:B------:R-:W-:-:S03]  /*2a80*/  IMAD.SHL.U32 R7, R102, 0x80, RZ ;  /* 0x0000008066077824 */ /* 0x000fc600078e00ff */
[----:B------:R-:W-:Y:S02]  /*2a90*/  IADD3.X R15, R5, UR5, R13, P0, !PT ;  /* 0x00000005050f7c10 */ /* 0x000fe400087fe40d */
[CC--:B------:R-:W-:Y:S02]  /*2aa0*/  LEA R4, P0, R102.reuse, R14.reuse, 0x3 ;  /* 0x0000000e66047211 */ /* 0x0c0fe400078018ff */
[C-C-:B------:R-:W-:Y:S02]  /*2ab0*/  SHF.L.U64.HI R13, R102.reuse, 0x7, R103.reuse ;  /* 0x00000007660d7819 */ /* 0x140fe40000010267 */
[----:B------:R-:W-:Y:S02]  /*2ac0*/  LEA.HI.X R5, R102, R15, R103, 0x3, P0 ;  /* 0x0000000f66057211 */ /* 0x000fe400000f1c67 */
[----:B-----5:R-:W-:Y:S02]  /*2ad0*/  ISETP.NE.AND P0, PT, R91, RZ, PT ;  /* 0x000000ff5b00720c */ /* 0x020fe40003f05270 */
[----:B------:R-:W-:-:S02]  /*2ae0*/  IADD3 R6, P1, R7, R14, RZ ;  /* 0x0000000e07067210 */ /* 0x000fc40007f3e0ff */
[----:B------:R-:W-:-:S03]  /*2af0*/  IADD3 R8, P2, R7, R4, RZ ;  /* 0x0000000407087210 */ /* 0x000fc60007f5e0ff */
[C---:B------:R-:W-:Y:S02]  /*2b00*/  IMAD.X R7, R13.reuse, 0x1, R15, P1 ;  /* 0x000000010d077824 */ /* 0x040fe400008e060f */
[----:B------:R-:W-:-:S04]  /*2b10*/  IMAD.X R9, R13, 0x1, R5, P2 ;  /* 0x000000010d097824 */ /* 0x000fc800010e0605 */
[----:B------:R-:W-:Y:S05]  /*2b20*/  @!P0 BRA `(.L_x_33) ;  /* 0x0000002400948947 */ /* 0x000fea0003800000 */
[----:B------:R-:W0:Y:S01]  /*2b30*/  LDC.64 R102, c[0x0][0x5b0] ;  /* 0x00016c00ff667b82 */ /* 0x000e220000000a00 */
[----:B------:R-:W-:Y:S01]  /*2b40*/  ULDC.64 UR4, c[0x0][0x5b8] ;  /* 0x00016e0000047ab9 */ /* 0x000fe20000000a00 */
[----:B------:R-:W-:Y:S01]  /*2b50*/  ISETP.GE.AND P0, PT, R110, 0x1, PT ;  /* 0x000000016e00780c */ /* 0x000fe20003f06270 */
[----:B------:R-:W-:Y:S01]  /*2b60*/  IMAD R100, R100, UR4, RZ ;  /* 0x0000000464647c24 */ /* 0x000fe2000f8e02ff */
[----:B------:R-:W-:Y:S01]  /*2b70*/  BSSY B1, `(.L_x_34) ;  /* 0x0000010000017945 */ /* 0x000fe20003800000 */
[----:B------:R-:W-:Y:S01]  /*2b80*/  IMAD.WIDE.U32 R20, R23, UR4, R20 ;  /* 0x0000000417147c25 */ /* 0x000fe2000f8e0014 */
[----:B------:R-:W-:Y:S02]  /*2b90*/  ISETP.LT.OR P3, PT, R3, 0x1, !P0 ;  /* 0x000000010300780c */ /* 0x000fe40004761670 */
[----:B------:R-:W1:Y:S01]  /*2ba0*/  LDC.64 R12, c[0x0][0x5a8] ;  /* 0x00016a00ff0c7b82 */ /* 0x000e620000000a00 */
[----:B------:R-:W-:Y:S02]  /*2bb0*/  IMAD R23, R23, UR5, R100 ;  /* 0x0000000517177c24 */ /* 0x000fe4000f8e0264 */
[----:B------:R-:W-:-:S02]  /*2bc0*/  IMAD.MOV.U32 R100, RZ, RZ, R20 ;  /* 0x000000ffff647224 */ /* 0x000fc400078e0014 */
[----:B------:R-:W-:Y:S02]  /*2bd0*/  IMAD.IADD R101, R21, 0x1, R23 ;  /* 0x0000000115657824 */ /* 0x000fe400078e0217 */
[-C--:B0-----:R-:W-:Y:S01]  /*2be0*/  IMAD R23, R11, R102.reuse, RZ ;  /* 0x000000660b177224 */ /* 0x081fe200078e02ff */
[----:B------:R-:W-:Y:S01]  /*2bf0*/  SHF.L.U64.HI R107, R102, 0x3, R103 ;  /* 0x00000003666b7819 */ /* 0x000fe20000010267 */
[----:B------:R-:W-:-:S04]  /*2c00*/  IMAD.WIDE.U32 R104, R10, R102, R100 ;  /* 0x000000660a687225 */ /* 0x000fc800078e0064 */
[----:B------:R-:W-:Y:S01]  /*2c10*/  IMAD R111, R10, R103, R23 ;  /* 0x000000670a6f7224 */ /* 0x000fe200078e0217 */
[----:B-1----:R-:W-:Y:S01]  /*2c20*/  IADD3 R104, P1, R104, R12, RZ ;  /* 0x0000000c68687210 */ /* 0x002fe20007f3e0ff */
[----:B------:R-:W-:-:S03]  /*2c30*/  IMAD.SHL.U32 R106, R102, 0x8, RZ ;  /* 0x00000008666a7824 */ /* 0x000fc600078e00ff */
[----:B------:R-:W-:Y:S01]  /*2c40*/  IADD3.X R105, R13, R105, R111, P1, !PT ;  /* 0x000000690d697210 */ /* 0x000fe20000ffe46f */
[----:B------:R-:W-:Y:S08]  /*2c50*/  @P3 BRA `(.L_x_35) ;  /* 0x0000000000043947 */ /* 0x000ff00003800000 */
[----:B------:R0:W5:Y:S02]  /*2c60*/  LDG.E.U8 R99, desc[UR36][R104.64] ;  /* 0x0000002468637981 */ /* 0x000164000c1e1100 */
.L_x_35:
[----:B------:R-:W-:Y:S05]  /*2c70*/  BSYNC B1 ;  /* 0x0000000000017941 */ /* 0x000fea0003800000 */
.L_x_34:
[----:B-----5:R-:W-:Y:S01]  /*2c80*/  LOP3.LUT R23, R99, 0xffff, RZ, 0xc0, !PT ;  /* 0x0000ffff63177812 */ /* 0x020fe200078ec0ff */
[----:B------:R-:W-:Y:S01]  /*2c90*/  IMAD.WIDE.U32 R108, R10, R102, R106 ;  /* 0x000000660a6c7225 */ /* 0x000fe200078e006a */
[----:B------:R-:W-:Y:S01]  /*2ca0*/  ISETP.LT.OR P4, PT, R3, 0x2, !P0 ;  /* 0x000000020300780c */ /* 0x000fe20004781670 */
[----:B------:R-:W-:Y:S01]  /*2cb0*/  BSSY B1, `(.L_x_36) ;  /* 0x000000e000017945 */ /* 0x000fe20003800000 */
[----:B------:R-:W-:Y:S01]  /*2cc0*/  PRMT R112, R23, 0x8880, RZ ;  /* 0x0000888017707816 */ /* 0x000fe200000000ff */
[----:B------:R-:W-:Y:S01]  /*2cd0*/  IMAD.IADD R109, R111, 0x1, R109 ;  /* 0x000000016f6d7824 */ /* 0x000fe200078e026d */
[----:B------:R-:W-:Y:S02]  /*2ce0*/  IADD3 R108, P2, P5, R20, R12, R108 ;  /* 0x0000000c146c7210 */ /* 0x000fe40007d5e06c */
[----:B------:R-:W-:Y:S01]  /*2cf0*/  ISETP.GE.AND P1, PT, R110, 0x9, PT ;  /* 0x000000096e00780c */ /* 0x000fe20003f26270 */
[----:B------:R-:W-:Y:S01]  /*2d00*/  IMAD R23, R112, R91, RZ ;  /* 0x0000005b70177224 */ /* 0x000fe200078e02ff */
[----:B------:R-:W-:-:S02]  /*2d10*/  IADD3.X R109, R101, R13, R109, P2, P5 ;  /* 0x0000000d656d7210 */ /* 0x000fc400017ea46d */
[----:B------:R-:W-:Y:S01]  /*2d20*/  ISETP.LT.OR P2, PT, R3, 0x1, !P1 ;  /* 0x000000010300780c */ /* 0x000fe20004f41670 */
[----:B------:R-:W-:-:S05]  /*2d30*/  @!P3 IMAD R111, R56, R90, R23 ;  /* 0x0000005a386fb224 */ /* 0x000fca00078e0217 */
[----:B------:R1:W-:Y:S01]  /*2d40*/  @!P3 STG.E.U8 desc[UR36][R14.64], R111 ;  /* 0x0000006f0e00b986 */ /* 0x0003e2000c101124 */
[----:B------:R-:W-:Y:S06]  /*2d50*/  @P4 BRA `(.L_x_37) ;  /* 0x00000000000c4947 */ /* 0x000fec0003800000 */
[----:B------:R-:W2:Y:S02]  /*2d60*/  LDG.E.U8 R99, desc[UR36][R104.64+0x1] ;  /* 0x0000012468637981 */ /* 0x000ea4000c1e1100 */
[----:B--2---:R-:W-:-:S05]  /*2d70*/  PRMT R56, R99, 0x8880, RZ ;  /* 0x0000888063387816 */ /* 0x004fca00000000ff */
[----:B------:R-:W-:-:S07]  /*2d80*/  IMAD R23, R56, R91, RZ ;  /* 0x0000005b38177224 */ /* 0x000fce00078e02ff */
.L_x_37:
[----:B------:R-:W-:Y:S05]  /*2d90*/  BSYNC B1 ;  /* 0x0000000000017941 */ /* 0x000fea0003800000 */
.L_x_36:
[----:B------:R-:W-:Y:S01]  /*2da0*/  @!P4 IMAD R57, R57, R90, R23 ;  /* 0x0000005a3939c224 */ /* 0x000fe200078e0217 */
[----:B------:R-:W-:Y:S04]  /*2db0*/  BSSY B1, `(.L_x_38) ;  /* 0x0000006000017945 */ /* 0x000fe80003800000 */
[----:B------:R2:W-:Y:S01]  /*2dc0*/  @!P4 STG.E.U8 desc[UR36][R14.64+0x1], R57 ;  /* 0x000001390e00c986 */ /* 0x0005e2000c101124 */
[----:B------:R-:W-:Y:S05]  /*2dd0*/  @P2 BRA `(.L_x_39) ;  /* 0x00000000000c2947 */ /* 0x000fea0003800000 */
[----:B------:R-:W3:Y:S02]  /*2de0*/  LDG.E.U8 R99, desc[UR36][R108.64] ;  /* 0x000000246c637981 */ /* 0x000ee4000c1e1100 */
[----:B---3--:R-:W-:-:S05]  /*2df0*/  PRMT R56, R99, 0x8880, RZ ;  /* 0x0000888063387816 */ /* 0x008fca00000000ff */
[----:B------:R-:W-:-:S07]  /*2e00*/  IMAD R23, R56, R91, RZ ;  /* 0x0000005b38177224 */ /* 0x000fce00078e02ff */
.L_x_39:
[----:B------:R-:W-:Y:S05]  /*2e10*/  BSYNC B1 ;  /* 0x0000000000017941 */ /* 0x000fea0003800000 */
.L_x_38:
[C---:B------:R-:W-:Y:S01]  /*2e20*/  ISETP.LT.OR P4, PT, R3.reuse, 0x2, !P1 ;  /* 0x000000020300780c */ /* 0x040fe20004f81670 */
[----:B--2---:R-:W-:Y:S01]  /*2e30*/  @!P2 IMAD R57, R58, R90, R23 ;  /* 0x0000005a3a39a224 */ /* 0x004fe200078e0217 */
[----:B------:R-:W-:Y:S01]  /*2e40*/  BSSY B1, `(.L_x_40) ;  /* 0x0000009000017945 */ /* 0x000fe20003800000 */
[C---:B------:R-:W-:Y:S02]  /*2e50*/  ISETP.LT.OR P3, PT, R3.reuse, 0x9, !P0 ;  /* 0x000000090300780c */ /* 0x040fe40004761670 */
[C---:B------:R-:W-:Y:S01]  /*2e60*/  ISETP.LT.OR P5, PT, R3.reuse, 0xa, !P0 ;  /* 0x0000000a0300780c */ /* 0x040fe200047a1670 */
[----:B------:R2:W-:Y:S01]  /*2e70*/  @!P2 STG.E.U8 desc[UR36][R4.64], R57 ;  /* 0x000000390400a986 */ /* 0x0005e2000c101124 */
[----:B------:R-:W-:-:S06]  /*2e80*/  ISETP.LT.OR P2, PT, R3, 0x9, !P1 ;  /* 0x000000090300780c */ /* 0x000fcc0004f41670 */
[----:B------:R-:W-:Y:S07]  /*2e90*/  @P4 BRA `(.L_x_41) ;  /* 0x00000000000c4947 */ /* 0x000fee0003800000 */
[----:B------:R-:W3:Y:S02]  /*2ea0*/  LDG.E.U8 R99, desc[UR36][R108.64+0x1] ;  /* 0x000001246c637981 */ /* 0x000ee4000c1e1100 */
[----:B---3--:R-:W-:-:S05]  /*2eb0*/  PRMT R56, R99, 0x8880, RZ ;  /* 0x0000888063387816 */ /* 0x008fca00000000ff */
[----:B------:R-:W-:-:S07]  /*2ec0*/  IMAD R23, R56, R91, RZ ;  /* 0x0000005b38177224 */ /* 0x000fce00078e02ff */
.L_x_41:
[----:B------:R-:W-:Y:S05]  /*2ed0*/  BSYNC B1 ;  /* 0x0000000000017941 */ /* 0x000fea0003800000 */
.L_x_40:
[----:B------:R-:W-:Y:S01]  /*2ee0*/  @!P4 IMAD R59, R59, R90, R23 ;  /* 0x0000005a3b3bc224 */ /* 0x000fe200078e0217 */
[----:B------:R-:W-:Y:S04]  /*2ef0*/  BSSY B1, `(.L_x_42) ;  /* 0x0000006000017945 */ /* 0x000fe80003800000 */
[----:B------:R3:W-:Y:S01]  /*2f00*/  @!P4 STG.E.U8 desc[UR36][R4.64+0x1], R59 ;  /* 0x0000013b0400c986 */ /* 0x0007e2000c101124 */
[----:B------:R-:W-:Y:S05]  /*2f10*/  @P3 BRA `(.L_x_43) ;  /* 0x00000000000c3947 */ /* 0x000fea0003800000 */
[----:B------:R-:W4:Y:S02]  /*2f20*/  LDG.E.U8 R99, desc[UR36][R104.64+0x8] ;  /* 0x0000082468637981 */ /* 0x000f24000c1e1100 */
[----:B----4-:R-:W-:-:S05]  /*2f30*/  PRMT R56, R99, 0x8880, RZ ;  /* 0x0000888063387816 */ /* 0x010fca00000000ff */
[----:B------:R-:W-:-:S07]  /*2f40*/  IMAD R23, R56, R91, RZ ;  /* 0x0000005b38177224 */ /* 0x000fce00078e02ff */
.L_x_43:
[----:B------:R-:W-:Y:S05]  /*2f50*/  BSYNC B1 ;  /* 0x0000000000017941 */ /* 0x000fea0003800000 */
.L_x_42:
[----:B--2---:R-:W-:Y:S01]  /*2f60*/  @!P3 IMAD R57, R60, R90, R23 ;  /* 0x0000005a3c39b224 */ /* 0x004fe200078e0217 */
[----:B------:R-:W-:Y:S04]  /*2f70*/  BSSY B1, `(.L_x_44) ;  /* 0x0000006000017945 */ /* 0x000fe80003800000 */
[----:B------:R2:W-:Y:S01]  /*2f80*/  @!P3 STG.E.U8 desc[UR36][R14.64+0x8], R57 ;  /* 0x000008390e00b986 */ /* 0x0005e2000c101124 */
[----:B------:R-:W-:Y:S05]  /*2f90*/  @P5 BRA `(.L_x_45) ;  /* 0x00000000000c5947 */ /* 0x000fea0003800000 */
[----:B------:R-:W4:Y:S02]  /*2fa0*/  LDG.E.U8 R99, desc[UR36][R104.64+0x9] ;  /* 0x0000092468637981 */ /* 0x000f24000c1e1100 */
[----:B----4-:R-:W-:-:S05]  /*2fb0*/  PRMT R56, R99, 0x8880, RZ ;  /* 0x0000888063387816 */ /* 0x010fca00000000ff */
[----:B------:R-:W-:-:S07]  /*2fc0*/  IMAD R23, R56, R91, RZ ;  /* 0x0000005b38177224 */ /* 0x000fce00078e02ff */
.L_x_45:
[----:B------:R-:W-:Y:S05]  /*2fd0*/  BSYNC B1 ;  /* 0x0000000000017941 */ /* 0x000fea0003800000 */
.L_x_44:
[----:B------:R-:W-:Y:S01]  /*2fe0*/  @!P5 IMAD R61, R61, R90, R23 ;  /* 0x0000005a3d3dd224 */ /* 0x000fe200078e0217 */
[----:B------:R-:W-:Y:S04]  /*2ff0*/  BSSY B1, `(.L_x_46) ;  /* 0x0000006000017945 */ /* 0x000fe80003800000 */
[----:B------:R4:W-:Y:S01]  /*3000*/  @!P5 STG.E.U8 desc[UR36][R14.64+0x9], R61 ;  /* 0x0000093d0e00d986 */ /* 0x0009e2000c101124 */
[----:B------:R-:W-:Y:S05]  /*3010*/  @P2 BRA `(.L_x_47) ;  /* 0x00000000000c2947 */ /* 0x000fea0003800000 */
[----:B------:R-:W5:Y:S02]  /*3020*/  LDG.E.U8 R99, desc[UR36][R108.64+0x8] ;  /* 0x000008246c637981 */ /* 0x000f64000c1e1100 */
[----:B-----5:R-:W-:-:S05]  /*3030*/  PRMT R56, R99, 0x8880, RZ ;  /* 0x0000888063387816 */ /* 0x020fca00000000ff */
[----:B------:R-:W-:-:S07]  /*3040*/  IMAD R23, R56, R91, RZ ;  /* 0x0000005b38177224 */ /* 0x000fce00078e02ff */
.L_x_47:
[----:B------:R-:W-:Y:S05]  /*3050*/  BSYNC B1 ;  /* 0x0000000000017941 */ /* 0x000fea0003800000 */
.L_x_46:
        /* <DEDUP_REMOVED lines=8> */
[----:B------:R-:W5:Y:S02]  /*30e0*/  LDG.E.U8 R99, desc[UR36][R108.64+0x9] ;  /* 0x000009246c637981 */ /* 0x000f64000c1e1100 */
[----:B-----5:R-:W-:-:S05]  /*30f0*/  PRMT R56, R99, 0x8880, RZ ;  /* 0x0000888063387816 */ /* 0x020fca00000000ff */
[----:B------:R-:W-:-:S07]  /*3100*/  IMAD R23, R56, R91, RZ ;  /* 0x0000005b38177224 */ /* 0x000fce00078e02ff */
.L_x_49:
[----:B------:R-:W-:Y:S05]  /*3110*/  BSYNC B1 ;  /* 0x0000000000017941 */ /* 0x000fea0003800000 */
.L_x_48:
[----:B------:R-:W-:Y:S01]  /*3120*/  @!P4 IMAD R63, R63, R90, R23 ;  /* 0x0000005a3f3fc224 */ /* 0x000fe200078e0217 */
[----:B------:R-:W-:Y:S04]  /*3130*/  BSSY B1, `(.L_x_50) ;  /* 0x0000006000017945 */ /* 0x000fe80003800000 */
[----:B------:R0:W-:Y:S01]  /*3140*/  @!P4 STG.E.U8 desc[UR36][R4.64+0x9], R63 ;  /* 0x0000093f0400c986 */ /* 0x0001e2000c101124 */
[----:B------:R-:W-:Y:S05]  /*3150*/  @P3 BRA `(.L_x_51) ;  /* 0x00000000000c3947 */ /* 0x000fea0003800000 */
[----:B------:R-:W5:Y:S02]  /*3160*/  LDG.E.U8 R99, desc[UR36][R104.64+0x10] ;  /* 0x0000102468637981 */ /* 0x000f64000c1e1100 */
[----:B-----5:R-:W-:-:S05]  /*3170*/  PRMT R56, R99, 0x8880, RZ ;  /* 0x0000888063387816 */ /* 0x020fca00000000ff */
[----:B------:R-:W-:-:S07]  /*3180*/  IMAD R23, R56, R91, RZ ;  /* 0x0000005b38177224 */ /* 0x000fce00078e02ff */
.L_x_51:
[----:B------:R-:W-:Y:S05]  /*3190*/  BSYNC B1 ;  /* 0x0000000000017941 */ /* 0x000fea0003800000 */
.L_x_50:
[----:B--2---:R-:W-:Y:S01]  /*31a0*/  @!P3 IMAD R57, R64, R90, R23 ;  /* 0x0000005a4039b224 */ /* 0x004fe200078e0217 */
[----:B------:R-:W-:Y:S04]  /*31b0*/  BSSY B1, `(.L_x_52) ;  /* 0x0000006000017945 */ /* 0x000fe80003800000 */
[----:B------:R2:W-:Y:S01]  /*31c0*/  @!P3 STG.E.U8 desc[UR36][R14.64+0x10], R57 ;  /* 0x000010390e00b986 */ /* 0x0005e2000c101124 */
[----:B------:R-:W-:Y:S05]  /*31d0*/  @P5 BRA `(.L_x_53) ;  /* 0x00000000000c5947 */ /* 0x000fea0003800000 */
[----:B------:R-:W5:Y:S02]  /*31e0*/  LDG.E.U8 R99, desc[UR36][R104.64+0x11] ;  /* 0x0000112468637981 */ /* 0x000f64000c1e1100 */
[----:B-----5:R-:W-:-:S05]  /*31f0*/  PRMT R56, R99, 0x8880, RZ ;  /* 0x0000888063387816 */ /* 0x020fca00000000ff */
[----:B------:R-:W-:-:S07]  /*3200*/  IMAD R23, R56, R91, RZ ;  /* 0x0000005b38177224 */ /* 0x000fce00078e02ff */
.L_x_53:
[----:B------:R-:W-:Y:S05]  /*3210*/  BSYNC B1 ;  /* 0x0000000000017941 */ /* 0x000fea0003800000 */
.L_x_52:
[----:B------:R-:W-:Y:S01]  /*3220*/  @!P5 IMAD R65, R65, R90, R23 ;  /* 0x0000005a4141d224 */ /* 0x000fe200078e0217 */
[----:B------:R-:W-:Y:S04]  /*3230*/  BSSY B1, `(.L_x_54) ;  /* 0x0000006000017945 */ /* 0x000fe80003800000 */
[----:B------:R0:W-:Y:S01]  /*3240*/  @!P5 STG.E.U8 desc[UR36][R14.64+0x11], R65 ;  /* 0x000011410e00d986 */ /* 0x0001e2000c101124 */
[----:B------:R-:W-:Y:S05]  /*3250*/  @P2 BRA `(.L_x_55) ;  /* 0x00000000000c2947 */ /* 0x000fea0003800000 */
[----:B------:R-:W5:Y:S02]  /*3260*/  LDG.E.U8 R99, desc[UR36][R108.64+0x10] ;  /* 0x000010246c637981 */ /* 0x000f64000c1e1100 */
[----:B-----5:R-:W-:-:S05]  /*3270*/  PRMT R56, R99, 0x8880, RZ ;  /* 0x0000888063387816 */ /* 0x020fca00000000ff */
[----:B------:R-:W-:-:S07]  /*3280*/  IMAD R23, R56, R91, RZ ;  /* 0x0000005b38177224 */ /* 0x000fce00078e02ff */
.L_x_55:
[----:B------:R-:W-:Y:S05]  /*3290*/  BSYNC B1 ;  /* 0x0000000000017941 */ /* 0x000fea0003800000 */
.L_x_54:
        /* <DEDUP_REMOVED lines=11> */
.L_x_57:
[----:B------:R-:W-:Y:S05]  /*3350*/  BSYNC B1 ;  /* 0x0000000000017941 */ /* 0x000fea0003800000 */
.L_x_56:
[----:B------:R-:W-:Y:S01]  /*3360*/  @!P4 IMAD R67, R67, R90, R23 ;  /* 0x0000005a4343c224 */ /* 0x000fe200078e0217 */
[----:B------:R-:W-:Y:S04]  /*3370*/  BSSY B1, `(.L_x_58) ;  /* 0x0000006000017945 */ /* 0x000fe80003800000 */
[----:B------:R0:W-:Y:S01]  /*3380*/  @!P4 STG.E.U8 desc[UR36][R4.64+0x11], R67 ;  /* 0x000011430400c986 */ /* 0x0001e2000c101124 */
[----:B------:R-:W-:Y:S05]  /*3390*/  @P3 BRA `(.L_x_59) ;  /* 0x00000000000c3947 */ /* 0x000fea0003800000 */
[----:B------:R-:W5:Y:S02]  /*33a0*/  LDG.E.U8 R99, desc[UR36][R104.64+0x18] ;  /* 0x0000182468637981 */ /* 0x000f64000c1e1100 */
[----:B-----5:R-:W-:-:S05]  /*33b0*/  PRMT R56, R99, 0x8880, RZ ;  /* 0x0000888063387816 */ /* 0x020fca00000000ff */
[----:B------:R-:W-:-:S07]  /*33c0*/  IMAD R23, R56, R91, RZ ;  /* 0x0000005b38177224 */ /* 0x000fce00078e02ff */
.L_x_59:
[----:B------:R-:W-:Y:S05]  /*33d0*/  BSYNC B1 ;  /* 0x0000000000017941 */ /* 0x000fea0003800000 */
.L_x_58:
[----:B--2---:R-:W-:Y:S01]  /*33e0*/  @!P3 IMAD R57, R68, R90, R23 ;  /* 0x0000005a4439b224 */ /* 0x004fe200078e0217 */
[----:B------:R-:W-:Y:S04]  /*33f0*/  BSSY B1, `(.L_x_60) ;  /* 0x0000006000017945 */ /* 0x000fe80003800000 */
[----:B------:R2:W-:Y:S01]  /*3400*/  @!P3 STG.E.U8 desc[UR36][R14.64+0x18], R57 ;  /* 0x000018390e00b986 */ /* 0x0005e2000c101124 */
[----:B------:R-:W-:Y:S05]  /*3410*/  @P5 BRA `(.L_x_61) ;  /* 0x00000000000c5947 */ /* 0x000fea0003800000 */
[----:B------:R-:W5:Y:S02]  /*3420*/  LDG.E.U8 R99, desc[UR36][R104.64+0x19] ;  /* 0x0000192468637981 */ /* 0x000f64000c1e1100 */
[----:B-----5:R-:W-:-:S05]  /*3430*/  PRMT R56, R99, 0x8880, RZ ;  /* 0x0000888063387816 */ /* 0x020fca00000000ff */
[----:B------:R-:W-:-:S07]  /*3440*/  IMAD R23, R56, R91, RZ ;  /* 0x0000005b38177224 */ /* 0x000fce00078e02ff */
.L_x_61:
[----:B------:R-:W-:Y:S05]  /*3450*/  BSYNC B1 ;  /* 0x0000000000017941 */ /* 0x000fea0003800000 */
.L_x_60:
[----:B------:R-:W-:Y:S01]  /*3460*/  @!P5 IMAD R69, R69, R90, R23 ;  /* 0x0000005a4545d224 */ /* 0x000fe200078e0217 */
[----:B------:R-:W-:Y:S04]  /*3470*/  BSSY B1, `(.L_x_62) ;  /* 0x0000006000017945 */ /* 0x000fe80003800000 */
[----:B------:R0:W-:Y:S01]  /*3480*/  @!P5 STG.E.U8 desc[UR36][R14.64+0x19], R69 ;  /* 0x000019450e00d986 */ /* 0x0001e2000c101124 */
[----:B------:R-:W-:Y:S05]  /*3490*/  @P2 BRA `(.L_x_63) ;  /* 0x00000000000c2947 */ /* 0x000fea0003800000 */
[----:B------:R-:W5:Y:S02]  /*34a0*/  LDG.E.U8 R99, desc[UR36][R108.64+0x18] ;  /* 0x000018246c637981 */ /* 0x000f64000c1e1100 */
[----:B-----5:R-:W-:-:S05]  /*34b0*/  PRMT R56, R99, 0x8880, RZ ;  /* 0x0000888063387816 */ /* 0x020fca00000000ff */
[----:B------:R-:W-:-:S07]  /*34c0*/  IMAD R23, R56, R91, RZ ;  /* 0x0000005b38177224 */ /* 0x000fce00078e02ff */
.L_x_63:
[----:B------:R-:W-:Y:S05]  /*34d0*/  BSYNC B1 ;  /* 0x0000000000017941 */ /* 0x000fea0003800000 */
.L_x_62:
        /* <DEDUP_REMOVED lines=11> */
.L_x_65:
[----:B------:R-:W-:Y:S05]  /*3590*/  BSYNC B1 ;  /* 0x0000000000017941 */ /* 0x000fea0003800000 */
.L_x_64:
[----:B------:R-:W-:Y:S01]  /*35a0*/  @!P4 IMAD R71, R71, R90, R23 ;  /* 0x0000005a4747c224 */ /* 0x000fe200078e0217 */
[----:B------:R-:W-:Y:S04]  /*35b0*/  BSSY B1, `(.L_x_66) ;  /* 0x0000006000017945 */ /* 0x000fe80003800000 */
[----:B------:R0:W-:Y:S01]  /*35c0*/  @!P4 STG.E.U8 desc[UR36][R4.64+0x19], R71 ;  /* 0x000019470400c986 */ /* 0x0001e2000c101124 */
[----:B------:R-:W-:Y:S05]  /*35d0*/  @P3 BRA `(.L_x_67) ;  /* 0x00000000000c3947 */ /* 0x000fea0003800000 */
[----:B------:R-:W5:Y:S02]  /*35e0*/  LDG.E.U8 R99, desc[UR36][R104.64+0x20] ;  /* 0x0000202468637981 */ /* 0x000f64000c1e1100 */
[----:B-----5:R-:W-:-:S05]  /*35f0*/  PRMT R56, R99, 0x8880, RZ ;  /* 0x0000888063387816 */ /* 0x020fca00000000ff */
[----:B------:R-:W-:-:S07]  /*3600*/  IMAD R23, R56, R91, RZ ;  /* 0x0000005b38177224 */ /* 0x000fce00078e02ff */
.L_x_67:
[----:B------:R-:W-:Y:S05]  /*3610*/  BSYNC B1 ;  /* 0x0000000000017941 */ /* 0x000fea0003800000 */
.L_x_66:
[----:B--2---:R-:W-:Y:S01]  /*3620*/  @!P3 IMAD R57, R72, R90, R23 ;  /* 0x0000005a4839b224 */ /* 0x004fe200078e0217 */
[----:B------:R-:W-:Y:S04]  /*3630*/  BSSY B1, `(.L_x_68) ;  /* 0x0000006000017945 */ /* 0x000fe80003800000 */
[----:B------:R2:W-:Y:S01]  /*3640*/  @!P3 STG.E.U8 desc[UR36][R14.64+0x20], R57 ;  /* 0x000020390e00b986 */ /* 0x0005e2000c101124 */
[----:B------:R-:W-:Y:S05]  /*3650*/  @P5 BRA `(.L_x_69) ;  /* 0x00000000000c5947 */ /* 0x000fea0003800000 */
[----:B------:R-:W5:Y:S02]  /*3660*/  LDG.E.U8 R99, desc[UR36][R104.64+0x21] ;  /* 0x0000212468637981 */ /* 0x000f64000c1e1100 */
[----:B-----5:R-:W-:-:S05]  /*3670*/  PRMT R56, R99, 0x8880, RZ ;  /* 0x0000888063387816 */ /* 0x020fca00000000ff */
[----:B------:R-:W-:-:S07]  /*3680*/  IMAD R23, R56, R91, RZ ;  /* 0x0000005b38177224 */ /* 0x000fce00078e02ff */
.L_x_69:
[----:B------:R-:W-:Y:S05]  /*3690*/  BSYNC B1 ;  /* 0x0000000000017941 */ /* 0x000fea0003800000 */
.L_x_68:
[----:B------:R-:W-:Y:S01]  /*36a0*/  @!P5 IMAD R73, R73, R90, R23 ;  /* 0x0000005a4949d224 */ /* 0x000fe200078e0217 */
[----:B------:R-:W-:Y:S04]  /*36b0*/  BSSY B1, `(.L_x_70) ;  /* 0x0000006000017945 */ /* 0x000fe80003800000 */
[----:B------:R0:W-:Y:S01]  /*36c0*/  @!P5 STG.E.U8 desc[UR36][R14.64+0x21], R73 ;  /* 0x000021490e00d986 */ /* 0x0001e2000c101124 */
[----:B------:R-:W-:Y:S05]  /*36d0*/  @P2 BRA `(.L_x_71) ;  /* 0x00000000000c2947 */ /* 0x000fea0003800000 */
[----:B------:R-:W5:Y:S02]  /*36e0*/  LDG.E.U8 R99, desc[UR36][R108.64+0x20] ;  /* 0x000020246c637981 */ /* 0x000f64000c1e1100 */
[----:B-----5:R-:W-:-:S05]  /*36f0*/  PRMT R56, R99, 0x8880, RZ ;  /* 0x0000888063387816 */ /* 0x020fca00000000ff */
[----:B------:R-:W-:-:S07]  /*3700*/  IMAD R23, R56, R91, RZ ;  /* 0x0000005b38177224 */ /* 0x000fce00078e02ff */
.L_x_71:
[----:B------:R-:W-:Y:S05]  /*3710*/  BSYNC B1 ;  /* 0x0000000000017941 */ /* 0x000fea0003800000 */
.L_x_70:
        /* <DEDUP_REMOVED lines=11> */
.L_x_73:
[----:B------:R-:W-:Y:S05]  /*37d0*/  BSYNC B1 ;  /* 0x0000000000017941 */ /* 0x000fea0003800000 */
.L_x_72:
[----:B------:R-:W-:Y:S01]  /*37e0*/  @!P4 IMAD R75, R75, R90, R23 ;  /* 0x0000005a4b4bc224 */ /* 0x000fe200078e0217 */
[----:B------:R-:W-:Y:S04]  /*37f0*/  BSSY B1, `(.L_x_74) ;  /* 0x0000006000017945 */ /* 0x000fe80003800000 */
[----:B------:R0:W-:Y:S01]  /*3800*/  @!P4 STG.E.U8 desc[UR36][R4.64+0x21], R75 ;  /* 0x0000214b0400c986 */ /* 0x0001e2000c101124 */
[----:B------:R-:W-:Y:S05]  /*3810*/  @P3 BRA `(.L_x_75) ;  /* 0x00000000000c3947 */ /* 0x000fea0003800000 */
[----:B------:R-:W5:Y:S02]  /*3820*/  LDG.E.U8 R99, desc[UR36][R104.64+0x28] ;  /* 0x0000282468637981 */ /* 0x000f64000c1e1100 */
[----:B-----5:R-:W-:-:S05]  /*3830*/  PRMT R56, R99, 0x8880, RZ ;  /* 0x0000888063387816 */ /* 0x020fca00000000ff */
[----:B------:R-:W-:-:S07]  /*3840*/  IMAD R23, R56, R91, RZ ;  /* 0x0000005b38177224 */ /* 0x000fce00078e02ff */
.L_x_75:
[----:B------:R-:W-:Y:S05]  /*3850*/  BSYNC B1 ;  /* 0x0000000000017941 */ /* 0x000fea0003800000 */
.L_x_74:
[----:B--2---:R-:W-:Y:S01]  /*3860*/  @!P3 IMAD R57, R76, R90, R23 ;  /* 0x0000005a4c39b224 */ /* 0x004fe200078e0217 */
[----:B------:R-:W-:Y:S04]  /*3870*/  BSSY B1, `(.L_x_76) ;  /* 0x0000006000017945 */ /* 0x000fe80003800000 */
[----:B------:R2:W-:Y:S01]  /*3880*/  @!P3 STG.E.U8 desc[UR36][R14.64+0x28], R57 ;  /* 0x000028390e00b986 */ /* 0x0005e2000c101124 */
[----:B------:R-:W-:Y:S05]  /*3890*/  @P5 BRA `(.L_x_77) ;  /* 0x00000000000c5947 */ /* 0x000fea0003800000 */
[----:B------:R-:W5:Y:S02]  /*38a0*/  LDG.E.U8 R99, desc[UR36][R104.64+0x29] ;  /* 0x0000292468637981 */ /* 0x000f64000c1e1100 */
[----:B-----5:R-:W-:-:S05]  /*38b0*/  PRMT R56, R99, 0x8880, RZ ;  /* 0x0000888063387816 */ /* 0x020fca00000000ff */
[----:B------:R-:W-:-:S07]  /*38c0*/  IMAD R23, R56, R91, RZ ;  /* 0x0000005b38177224 */ /* 0x000fce00078e02ff */
.L_x_77:
[----:B------:R-:W-:Y:S05]  /*38d0*/  BSYNC B1 ;  /* 0x0000000000017941 */ /* 0x000fea0003800000 */
.L_x_76:
[----:B------:R-:W-:Y:S01]  /*38e0*/  @!P5 IMAD R77, R77, R90, R23 ;  /* 0x0000005a4d4dd224 */ /* 0x000fe200078e0217 */
[----:B------:R-:W-:Y:S04]  /*38f0*/  BSSY B1, `(.L_x_78) ;  /* 0x0000006000017945 */ /* 0x000fe80003800000 */
[----:B------:R0:W-:Y:S01]  /*3900*/  @!P5 STG.E.U8 desc[UR36][R14.64+0x29], R77 ;  /* 0x0000294d0e00d986 */ /* 0x0001e2000c101124 */
[----:B------:R-:W-:Y:S05]  /*3910*/  @P2 BRA `(.L_x_79) ;  /* 0x00000000000c2947 */ /* 0x000fea0003800000 */
[----:B------:R-:W5:Y:S02]  /*3920*/  LDG.E.U8 R99, desc[UR36][R108.64+0x28] ;  /* 0x000028246c637981 */ /* 0x000f64000c1e1100 */
[----:B-----5:R-:W-:-:S05]  /*3930*/  PRMT R56, R99, 0x8880, RZ ;  /* 0x0000888063387816 */ /* 0x020fca00000000ff */
[----:B------:R-:W-:-:S07]  /*3940*/  IMAD R23, R56, R91, RZ ;  /* 0x0000005b38177224 */ /* 0x000fce00078e02ff */
.L_x_79:
[----:B------:R-:W-:Y:S05]  /*3950*/  BSYNC B1 ;  /* 0x0000000000017941 */ /* 0x000fea0003800000 */
.L_x_78:
        /* <DEDUP_REMOVED lines=11> */
.L_x_81:
[----:B------:R-:W-:Y:S05]  /*3a10*/  BSYNC B1 ;  /* 0x0000000000017941 */ /* 0x000fea0003800000 */
.L_x_80:
[----:B------:R-:W-:Y:S01]  /*3a20*/  @!P4 IMAD R79, R79, R90, R23 ;  /* 0x0000005a4f4fc224 */ /* 0x000fe200078e0217 */
[----:B------:R-:W-:Y:S04]  /*3a30*/  BSSY B1, `(.L_x_82) ;  /* 0x0000006000017945 */ /* 0x000fe80003800000 */
[----:B------:R0:W-:Y:S01]  /*3a40*/  @!P4 STG.E.U8 desc[UR36][R4.64+0x29], R79 ;  /* 0x0000294f0400c986 */ /* 0x0001e2000c101124 */
[----:B------:R-:W-:Y:S05]  /*3a50*/  @P3 BRA `(.L_x_83) ;  /* 0x00000000000c3947 */ /* 0x000fea0003800000 */
[----:B------:R-:W5:Y:S02]  /*3a60*/  LDG.E.U8 R99, desc[UR36][R104.64+0x30] ;  /* 0x0000302468637981 */ /* 0x000f64000c1e1100 */
[----:B-----5:R-:W-:-:S05]  /*3a70*/  PRMT R56, R99, 0x8880, RZ ;  /* 0x0000888063387816 */ /* 0x020fca00000000ff */
[----:B------:R-:W-:-:S07]  /*3a80*/  IMAD R23, R56, R91, RZ ;  /* 0x0000005b38177224 */ /* 0x000fce00078e02ff */
.L_x_83:
[----:B------:R-:W-:Y:S05]  /*3a90*/  BSYNC B1 ;  /* 0x0000000000017941 */ /* 0x000fea0003800000 */
.L_x_82:
[----:B--2---:R-:W-:Y:S01]  /*3aa0*/  @!P3 IMAD R57, R80, R90, R23 ;  /* 0x0000005a5039b224 */ /* 0x004fe200078e0217 */
[----:B------:R-:W-:Y:S04]  /*3ab0*/  BSSY B1, `(.L_x_84) ;  /* 0x0000006000017945 */ /* 0x000fe80003800000 */
[----:B------:R2:W-:Y:S01]  /*3ac0*/  @!P3 STG.E.U8 desc[UR36][R14.64+0x30], R57 ;  /* 0x000030390e00b986 */ /* 0x0005e2000c101124 */
[----:B------:R-:W-:Y:S05]  /*3ad0*/  @P5 BRA `(.L_x_85) ;  /* 0x00000000000c5947 */ /* 0x000fea0003800000 */
[----:B------:R-:W5:Y:S02]  /*3ae0*/  LDG.E.U8 R99, desc[UR36][R104.64+0x31] ;  /* 0x0000312468637981 */ /* 0x000f64000c1e1100 */
[----:B-----5:R-:W-:-:S05]  /*3af0*/  PRMT R56, R99, 0x8880, RZ ;  /* 0x0000888063387816 */ /* 0x020fca00000000ff */
[----:B------:R-:W-:-:S07]  /*3b00*/  IMAD R23, R56, R91, RZ ;  /* 0x0000005b38177224 */ /* 0x000fce00078e02ff */
.L_x_85:
[----:B------:R-:W-:Y:S05]  /*3b10*/  BSYNC B1 ;  /* 0x0000000000017941 */ /* 0x000fea0003800000 */
.L_x_84:
[----:B------:R-:W-:Y:S01]  /*3b20*/  @!P5 IMAD R81, R81, R90, R23 ;  /* 0x0000005a5151d224 */ /* 0x000fe200078e0217 */
[----:B------:R-:W-:Y:S04]  /*3b30*/  BSSY B1, `(.L_x_86) ;  /* 0x0000006000017945 */ /* 0x000fe80003800000 */
[----:B------:R0:W-:Y:S01]  /*3b40*/  @!P5 STG.E.U8 desc[UR36][R14.64+0x31], R81 ;  /* 0x000031510e00d986 */ /* 0x0001e2000c101124 */
[----:B------:R-:W-:Y:S05]  /*3b50*/  @P2 BRA `(.L_x_87) ;  /* 0x00000000000c2947 */ /* 0x000fea0003800000 */
[----:B------:R-:W5:Y:S02]  /*3b60*/  LDG.E.U8 R99, desc[UR36][R108.64+0x30] ;  /* 0x000030246c637981 */ /* 0x000f64000c1e1100 */
[----:B-----5:R-:W-:-:S05]  /*3b70*/  PRMT R56, R99, 0x8880, RZ ;  /* 0x0000888063387816 */ /* 0x020fca00000000ff */
[----:B------:R-:W-:-:S07]  /*3b80*/  IMAD R23, R56, R91, RZ ;  /* 0x0000005b38177224 */ /* 0x000fce00078e02ff */
.L_x_87:
[----:B------:R-:W-:Y:S05]  /*3b90*/  BSYNC B1 ;  /* 0x0000000000017941 */ /* 0x000fea0003800000 */
.L_x_86:
[C---:B------:R-:W-:Y:S01]  /*3ba0*/  ISETP.LT.OR P4, PT, R3.reuse, 0x32, !P1 ;  /* 0x000000320300780c */ /* 0x040fe20004f81670 */
[----:B--2---:R-:W-:Y:S01]  /*3bb0*/  @!P2 IMAD R57, R82, R90, R23 ;  /* 0x0000005a5239a224 */ /* 0x004fe200078e0217 */
[----:B------:R-:W-:Y:S01]  /*3bc0*/  BSSY B1, `(.L_x_88) ;  /* 0x000000b000017945 */ /* 0x000fe20003800000 */
[C---:B------:R-:W-:Y:S02]  /*3bd0*/  ISETP.LT.OR P3, PT, R3.reuse, 0x39, !P0 ;  /* 0x000000390300780c */ /* 0x040fe40004761670 */
[----:B---3--:R-:W-:Y:S01]  /*3be0*/  IADD3 R59, P5, R10, 0x80, RZ ;  /* 0x000000800a3b7810 */ /* 0x008fe20007fbe0ff */
[----:B------:R2:W-:Y:S01]  /*3bf0*/  @!P2 STG.E.U8 desc[UR36][R4.64+0x30], R57 ;  /* 0x000030390400a986 */ /* 0x0005e2000c101124 */
[C---:B------:R-:W-:Y:S02]  /*3c00*/  ISETP.LT.OR P2, PT, R3.reuse, 0x39, !P1 ;  /* 0x000000390300780c */ /* 0x040fe40004f41670 */
[C---:B------:R-:W-:Y:S02]  /*3c10*/  ISETP.LT.OR P0, PT, R3.reuse, 0x3a, !P0 ;  /* 0x0000003a0300780c */ /* 0x040fe40004701670 */
[----:B------:R-:W-:-:S02]  /*3c20*/  ISETP.LT.OR P1, PT, R3, 0x3a, !P1 ;  /* 0x0000003a0300780c */ /* 0x000fc40004f21670 */
[----:B------:R-:W-:Y:S11]  /*3c30*/  @P4 BRA `(.L_x_89) ;  /* 0x00000000000c4947 */ /* 0x000ff60003800000 */
[----:B------:R-:W3:Y:S02]  /*3c40*/  LDG.E.U8 R99, desc[UR36][R108.64+0x31] ;  /* 0x000031246c637981 */ /* 0x000ee4000c1e1100 */
[----:B---3--:R-:W-:-:S05]  /*3c50*/  PRMT R56, R99, 0x8880, RZ ;  /* 0x0000888063387816 */ /* 0x008fca00000000ff */
[----:B------:R-:W-:-:S07]  /*3c60*/  IMAD R23, R56, R91, RZ ;  /* 0x0000005b38177224 */ /* 0x000fce00078e02ff */
.L_x_89:
[----:B------:R-:W-:Y:S05]  /*3c70*/  BSYNC B1 ;  /* 0x0000000000017941 */ /* 0x000fea0003800000 */
.L_x_88:
[----:B------:R-:W-:Y:S01]  /*3c80*/  @!P4 IMAD R83, R83, R90, R23 ;  /* 0x0000005a5353c224 */ /* 0x000fe200078e0217 */
[----:B------:R-:W-:Y:S04]  /*3c90*/  BSSY B1, `(.L_x_90) ;  /* 0x0000006000017945 */ /* 0x000fe80003800000 */
[----:B------:R3:W-:Y:S01]  /*3ca0*/  @!P4 STG.E.U8 desc[UR36][R4.64+0x31], R83 ;  /* 0x000031530400c986 */ /* 0x0007e2000c101124 */
[----:B------:R-:W-:Y:S05]  /*3cb0*/  @P3 BRA `(.L_x_91) ;  /* 0x00000000000c3947 */ /* 0x000fea0003800000 */
[----:B------:R-:W5:Y:S02]  /*3cc0*/  LDG.E.U8 R99, desc[UR36][R104.64+0x38] ;  /* 0x0000382468637981 */ /* 0x000f64000c1e1100 */
[----:B-----5:R-:W-:-:S05]  /*3cd0*/  PRMT R56, R99, 0x8880, RZ ;  /* 0x0000888063387816 */ /* 0x020fca00000000ff */
[----:B------:R-:W-:-:S07]  /*3ce0*/  IMAD R23, R56, R91, RZ ;  /* 0x0000005b38177224 */ /* 0x000fce00078e02ff */
.L_x_91:
[----:B------:R-:W-:Y:S05]  /*3cf0*/  BSYNC B1 ;  /* 0x0000000000017941 */ /* 0x000fea0003800000 */
.L_x_90:
[----:B--2---:R-:W-:Y:S01]  /*3d00*/  @!P3 IMAD R57, R84, R90, R23 ;  /* 0x0000005a5439b224 */ /* 0x004fe200078e0217 */
[----:B------:R-:W-:Y:S01]  /*3d10*/  BSSY B1, `(.L_x_92) ;  /* 0x0000007000017945 */ /* 0x000fe20003800000 */
[----:B------:R-:W-:-:S03]  /*3d20*/  IMAD.X R11, RZ, RZ, R11, P5 ;  /* 0x000000ffff0b7224 */ /* 0x000fc600028e060b */
[----:B------:R2:W-:Y:S01]  /*3d30*/  @!P3 STG.E.U8 desc[UR36][R14.64+0x38], R57 ;  /* 0x000038390e00b986 */ /* 0x0005e2000c101124 */
[----:B------:R-:W-:Y:S05]  /*3d40*/  @P0 BRA `(.L_x_93) ;  /* 0x00000000000c0947 */ /* 0x000fea0003800000 */
[----:B------:R-:W5:Y:S02]  /*3d50*/  LDG.E.U8 R99, desc[UR36][R104.64+0x39] ;  /* 0x0000392468637981 */ /* 0x000f64000c1e1100 */
[----:B-----5:R-:W-:-:S05]  /*3d60*/  PRMT R10, R99, 0x8880, RZ ;  /* 0x00008880630a7816 */ /* 0x020fca00000000ff */
[----:B------:R-:W-:-:S07]  /*3d70*/  IMAD R23, R10, R91, RZ ;  /* 0x0000005b0a177224 */ /* 0x000fce00078e02ff */
.L_x_93:
[----:B------:R-:W-:Y:S05]  /*3d80*/  BSYNC B1 ;  /* 0x0000000000017941 */ /* 0x000fea0003800000 */
.L_x_92:
[----:B------:R-:W-:Y:S01]  /*3d90*/  @!P0 IMAD R85, R85, R90, R23 ;  /* 0x0000005a55558224 */ /* 0x000fe200078e0217 */
[----:B------:R-:W-:Y:S01]  /*3da0*/  BSSY B1, `(.L_x_94) ;  /* 0x0000007000017945 */ /* 0x000fe20003800000 */
[----:B------:R-:W-:-:S03]  /*3db0*/  IMAD R56, R11, R102, RZ ;  /* 0x000000660b387224 */ /* 0x000fc600078e02ff */
[----:B------:R0:W-:Y:S01]  /*3dc0*/  @!P0 STG.E.U8 desc[UR36][R14.64+0x39], R85 ;  /* 0x000039550e008986 */ /* 0x0001e2000c101124 */
[----:B------:R-:W-:Y:S05]  /*3dd0*/  @P2 BRA `(.L_x_95) ;  /* 0x00000000000c2947 */ /* 0x000fea0003800000 */
[----:B------:R-:W5:Y:S02]  /*3de0*/  LDG.E.U8 R99, desc[UR36][R108.64+0x38] ;  /* 0x000038246c637981 */ /* 0x000f64000c1e1100 */
[----:B-----5:R-:W-:-:S05]  /*3df0*/  PRMT R10, R99, 0x8880, RZ ;  /* 0x00008880630a7816 */ /* 0x020fca00000000ff */
[----:B------:R-:W-:-:S07]  /*3e00*/  IMAD R23, R10, R91, RZ ;  /* 0x0000005b0a177224 */ /* 0x000fce00078e02ff */
.L_x_95:
[----:B------:R-:W-:Y:S05]  /*3e10*/  BSYNC B1 ;  /* 0x0000000000017941 */ /* 0x000fea0003800000 */
.L_x_94:
[----:B------:R-:W-:Y:S01]  /*3e20*/  @!P2 IMAD R11, R86, R90, R23 ;  /* 0x0000005a560ba224 */ /* 0x000fe200078e0217 */
[----:B------:R-:W-:Y:S01]  /*3e30*/  BSSY B1, `(.L_x_96) ;  /* 0x0000009000017945 */ /* 0x000fe20003800000 */
[C---:B012-4-:R-:W-:Y:S02]  /*3e40*/  IMAD R15, R59.reuse, R103, R56 ;  /* 0x000000673b0f7224 */ /* 0x057fe400078e0238 */
[CC--:B------:R-:W-:Y:S01]  /*3e50*/  IMAD.WIDE.U32 R106, R59.reuse, R102.reuse, R106 ;  /* 0x000000663b6a7225 */ /* 0x0c0fe200078e006a */
[----:B------:R0:W-:Y:S03]  /*3e60*/  @!P2 STG.E.U8 desc[UR36][R4.64+0x38], R11 ;  /* 0x0000380b0400a986 */ /* 0x0001e6000c101124 */
[----:B------:R-:W-:Y:S01]  /*3e70*/  IMAD.WIDE.U32 R102, R59, R102, R100 ;  /* 0x000000663b667225 */ /* 0x000fe200078e0064 */
[----:B------:R-:W-:Y:S06]  /*3e80*/  @P1 BRA `(.L_x_97) ;  /* 0x00000000000c1947 */ /* 0x000fec0003800000 */
[----:B------:R-:W2:Y:S02]  /*3e90*/  LDG.E.U8 R99, desc[UR36][R108.64+0x39] ;  /* 0x000039246c637981 */ /* 0x000ea4000c1e1100 */
[----:B--2---:R-:W-:-:S05]  /*3ea0*/  PRMT R10, R99, 0x8880, RZ ;  /* 0x00008880630a7816 */ /* 0x004fca00000000ff */
[----:B------:R-:W-:-:S07]  /*3eb0*/  IMAD R23, R10, R91, RZ ;  /* 0x0000005b0a177224 */ /* 0x000fce00078e02ff */
.L_x_97:
[----:B------:R-:W-:Y:S05]  /*3ec0*/  BSYNC B1 ;  /* 0x0000000000017941 */ /* 0x000fea0003800000 */
.L_x_96:
[----:B------:R-:W-:Y:S01]  /*3ed0*/  @!P1 IMAD R87, R87, R90, R23 ;  /* 0x0000005a57579224 */ /* 0x000fe200078e0217 */
[----:B------:R-:W-:Y:S01]  /*3ee0*/  ISETP.GE.AND P2, PT, R110, 0x81, PT ;  /* 0x000000816e00780c */ /* 0x000fe20003f46270 */
[----:B------:R-:W-:Y:S01]  /*3ef0*/  BSSY B1, `(.L_x_98) ;  /* 0x000000c000017945 */ /* 0x000fe20003800000 */
[----:B------:R-:W-:Y:S02]  /*3f00*/  IADD3 R10, P5, R102, R12, RZ ;  /* 0x0000000c660a7210 */ /* 0x000fe40007fbe0ff */
[----:B------:R1:W-:Y:S01]  /*3f10*/  @!P1 STG.E.U8 desc[UR36][R4.64+0x39], R87 ;  /* 0x0000395704009986 */ /* 0x0003e2000c101124 */
[----:B------:R-:W-:Y:S02]  /*3f20*/  ISETP.LT.OR P1, PT, R3, 0x1, !P2 ;  /* 0x000000010300780c */ /* 0x000fe40005721670 */
[----:B0-----:R-:W-:Y:S02]  /*3f30*/  IADD3.X R11, R13, R103, R15, P5, !PT ;  /* 0x000000670d0b7210 */ /* 0x001fe40002ffe40f */
[----:B------:R-:W-:-:S02]  /*3f40*/  ISETP.GE.AND P0, PT, R110, 0x89, PT ;  /* 0x000000896e00780c */ /* 0x000fc40003f06270 */
[----:B------:R-:W-:Y:S02]  /*3f50*/  IADD3 R12, P4, P3, R20, R12, R106 ;  /* 0x0000000c140c7210 */ /* 0x000fe40007b9e06a */
[----:B------:R-:W-:-:S05]  /*3f60*/  ISETP.LT.OR P5, PT, R3, 0x2, !P2 ;  /* 0x000000020300780c */ /* 0x000fca00057a1670 */
[----:B-1----:R-:W-:Y:S08]  /*3f70*/  @P1 BRA `(.L_x_99) ;  /* 0x00000000000c1947 */ /* 0x002ff00003800000 */
[----:B------:R-:W3:Y:S02]  /*3f80*/  LDG.E.U8 R99, desc[UR36][R10.64] ;  /* 0x000000240a637981 */ /* 0x000ee4000c1e1100 */
[----:B---3--:R-:W-:-:S05]  /*3f90*/  PRMT R4, R99, 0x8880, RZ ;  /* 0x0000888063047816 */ /* 0x008fca00000000ff */
[----:B------:R-:W-:-:S07]  /*3fa0*/  IMAD R23, R4, R91, RZ ;  /* 0x0000005b04177224 */ /* 0x000fce00078e02ff */
.L_x_99:
[----:B------:R-:W-:Y:S05]  /*3fb0*/  BSYNC B1 ;  /* 0x0000000000017941 */ /* 0x000fea0003800000 */
.L_x_98:
[----:B---3--:R-:W-:Y:S01]  /*3fc0*/  @!P1 IMAD R5, R24, R90, R23 ;  /* 0x0000005a18059224 */ /* 0x008fe200078e0217 */
[----:B------:R-:W-:Y:S01]  /*3fd0*/  BSSY B1, `(.L_x_100) ;  /* 0x0000007000017945 */ /* 0x000fe20003800000 */
[----:B------:R-:W-:-:S03]  /*3fe0*/  IMAD.IADD R106, R15, 0x1, R107 ;  /* 0x000000010f6a7824 */ /* 0x000fc600078e026b */
[----:B------:R0:W-:Y:S01]  /*3ff0*/  @!P1 STG.E.U8 desc[UR36][R6.64], R5 ;  /* 0x0000000506009986 */ /* 0x0001e2000c101124 */
[----:B------:R-:W-:Y:S05]  /*4000*/  @P5 BRA `(.L_x_101) ;  /* 0x00000000000c5947 */ /* 0x000fea0003800000 */
[----:B------:R-:W2:Y:S02]  /*4010*/  LDG.E.U8 R99, desc[UR36][R10.64+0x1] ;  /* 0x000001240a637981 */ /* 0x000ea4000c1e1100 */
[----:B--2---:R-:W-:-:S05]  /*4020*/  PRMT R4, R99, 0x8880, RZ ;  /* 0x0000888063047816 */ /* 0x004fca00000000ff */
[----:B------:R-:W-:-:S07]  /*4030*/  IMAD R23, R4, R91, RZ ;  /* 0x0000005b04177224 */ /* 0x000fce00078e02ff */
.L_x_101:
[----:B------:R-:W-:Y:S05]  /*4040*/  BSYNC B1 ;  /* 0x0000000000017941 */ /* 0x000fea0003800000 */
.L_x_100:
[----:B------:R-:W-:Y:S01]  /*4050*/  ISETP.LT.OR P1, PT, R3, 0x1, !P0 ;  /* 0x000000010300780c */ /* 0x000fe20004721670 */
[----:B------:R-:W-:Y:S01]  /*4060*/  @!P5 IMAD R25, R25, R90, R23 ;  /* 0x0000005a1919d224 */ /* 0x000fe200078e0217 */
[----:B------:R-:W-:Y:S01]  /*4070*/  BSSY B1, `(.L_x_102) ;  /* 0x000000a000017945 */ /* 0x000fe20003800000 */
[----:B------:R-:W-:Y:S02]  /*4080*/  IADD3.X R13, R101, R13, R106, P4, P3 ;  /* 0x0000000d650d7210 */ /* 0x000fe400027e646a */
[C---:B------:R-:W-:Y:S01]  /*4090*/  ISETP.LT.OR P4, PT, R3.reuse, 0x2, !P0 ;  /* 0x000000020300780c */ /* 0x040fe20004781670 */
[----:B------:R1:W-:Y:S01]  /*40a0*/  @!P5 STG.E.U8 desc[UR36][R6.64+0x1], R25 ;  /* 0x000001190600d986 */ /* 0x0003e2000c101124 */
[C---:B------:R-:W-:Y:S02]  /*40b0*/  ISETP.LT.OR P5, PT, R3.reuse, 0x9, !P2 ;  /* 0x000000090300780c */ /* 0x040fe400057a1670 */
[----:B------:R-:W-:-:S04]  /*40c0*/  ISETP.LT.OR P3, PT, R3, 0xa, !P2 ;  /* 0x0000000a0300780c */ /* 0x000fc80005761670 */
[----:B------:R-:W-:Y:S09]  /*40d0*/  @P1 BRA `(.L_x_103) ;  /* 0x00000000000c1947 */ /* 0x000ff20003800000 */
[----:B------:R-:W2:Y:S02]  /*40e0*/  LDG.E.U8 R99, desc[UR36][R12.64] ;  /* 0x000000240c637981 */ /* 0x000ea4000c1e1100 */
[----:B--2---:R-:W-:-:S05]  /*40f0*/  PRMT R4, R99, 0x8880, RZ ;  /* 0x0000888063047816 */ /* 0x004fca00000000ff */
[----:B------:R-:W-:-:S07]  /*4100*/  IMAD R23, R4, R91, RZ ;  /* 0x0000005b04177224 */ /* 0x000fce00078e02ff */
.L_x_103:
[----:B------:R-:W-:Y:S05]  /*4110*/  BSYNC B1 ;  /* 0x0000000000017941 */ /* 0x000fea0003800000 */
.L_x_102:
[----:B0-----:R-:W-:Y:S01]  /*4120*/  @!P1 IMAD R5, R26, R90, R23 ;  /* 0x0000005a1a059224 */ /* 0x001fe200078e0217 */
[----:B------:R-:W-:Y:S04]  /*4130*/  BSSY B1, `(.L_x_104) ;  /* 0x0000006000017945 */ /* 0x000fe80003800000 */
[----:B------:R0:W-:Y:S01]  /*4140*/  @!P1 STG.E.U8 desc[UR36][R8.64], R5 ;  /* 0x0000000508009986 */ /* 0x0001e2000c101124 */
[----:B------:R-:W-:Y:S05]  /*4150*/  @P4 BRA `(.L_x_105) ;  /* 0x00000000000c4947 */ /* 0x000fea0003800000 */
[----:B------:R-:W2:Y:S02]  /*4160*/  LDG.E.U8 R99, desc[UR36][R12.64+0x1] ;  /* 0x000001240c637981 */ /* 0x000ea4000c1e1100 */
[----:B--2---:R-:W-:-:S05]  /*4170*/  PRMT R4, R99, 0x8880, RZ ;  /* 0x0000888063047816 */ /* 0x004fca00000000ff */
[----:B------:R-:W-:-:S07]  /*4180*/  IMAD R23, R4, R91, RZ ;  /* 0x0000005b04177224 */ /* 0x000fce00078e02ff */
.L_x_105:
[----:B------:R-:W-:Y:S05]  /*4190*/  BSYNC B1 ;  /* 0x0000000000017941 */ /* 0x000fea0003800000 */
.L_x_104:
[----:B------:R-:W-:Y:S01]  /*41a0*/  @!P4 IMAD R27, R27, R90, R23 ;  /* 0x0000005a1b1bc224 */ /* 0x000fe200078e0217 */
[----:B------:R-:W-:Y:S04]  /*41b0*/  BSSY B1, `(.L_x_106) ;  /* 0x0000006000017945 */ /* 0x000fe80003800000 */
[----:B------:R2:W-:Y:S01]  /*41c0*/  @!P4 STG.E.U8 desc[UR36][R8.64+0x1], R27 ;  /* 0x0000011b0800c986 */ /* 0x0005e2000c101124 */
[----:B------:R-:W-:Y:S05]  /*41d0*/  @P5 BRA `(.L_x_107) ;  /* 0x00000000000c5947 */ /* 0x000fea0003800000 */
[----:B------:R-:W3:Y:S02]  /*41e0*/  LDG.E.U8 R99, desc[UR36][R10.64+0x8] ;  /* 0x000008240a637981 */ /* 0x000ee4000c1e1100 */
[----:B---3--:R-:W-:-:S05]  /*41f0*/  PRMT R4, R99, 0x8880, RZ ;  /* 0x0000888063047816 */ /* 0x008fca00000000ff */
[----:B------:R-:W-:-:S07]  /*4200*/  IMAD R23, R4, R91, RZ ;  /* 0x0000005b04177224 */ /* 0x000fce00078e02ff */
.L_x_107:
[----:B------:R-:W-:Y:S05]  /*4210*/  BSYNC B1 ;  /* 0x0000000000017941 */ /* 0x000fea0003800000 */
.L_x_106:
[----:B0-----:R-:W-:Y:S01]  /*4220*/  @!P5 IMAD R5, R28, R90, R23 ;  /* 0x0000005a1c05d224 */ /* 0x001fe200078e0217 */
[----:B------:R-:W-:Y:S04]  /*4230*/  BSSY B1, `(.L_x_108) ;  /* 0x0000006000017945 */ /* 0x000fe80003800000 */
[----:B------:R0:W-:Y:S01]  /*4240*/  @!P5 STG.E.U8 desc[UR36][R6.64+0x8], R5 ;  /* 0x000008050600d986 */ /* 0x0001e2000c101124 */
[----:B------:R-:W-:Y:S05]  /*4250*/  @P3 BRA `(.L_x_109) ;  /* 0x00000000000c3947 */ /* 0x000fea0003800000 */
[----:B------:R-:W3:Y:S02]  /*4260*/  LDG.E.U8 R99, desc[UR36][R10.64+0x9] ;  /* 0x000009240a637981 */ /* 0x000ee4000c1e1100 */
[----:B---3--:R-:W-:-:S05]  /*4270*/  PRMT R4, R99, 0x8880, RZ ;  /* 0x0000888063047816 */ /* 0x008fca00000000ff */
[----:B------:R-:W-:-:S07]  /*4280*/  IMAD R23, R4, R91, RZ ;  /* 0x0000005b04177224 */ /* 0x000fce00078e02ff */
.L_x_109:
[----:B------:R-:W-:Y:S05]  /*4290*/  BSYNC B1 ;  /* 0x0000000000017941 */ /* 0x000fea0003800000 */
.L_x_108:
[----:B------:R-:W-:Y:S01]  /*42a0*/  ISETP.LT.OR P5, PT, R3, 0x9, !P0 ;  /* 0x000000090300780c */ /* 0x000fe200047a1670 */
[----:B------:R-:W-:Y:S01]  /*42b0*/  @!P3 IMAD R29, R29, R90, R23 ;  /* 0x0000005a1d1db224 */ /* 0x000fe200078e0217 */
[----:B------:R-:W-:Y:S01]  /*42c0*/  BSSY B1, `(.L_x_110) ;  /* 0x0000009000017945 */ /* 0x000fe20003800000 */
[C---:B------:R-:W-:Y:S02]  /*42d0*/  ISETP.LT.OR P4, PT, R3.reuse, 0xa, !P0 ;  /* 0x0000000a0300780c */ /* 0x040fe40004781670 */
[C---:B------:R-:W-:Y:S01]  /*42e0*/  ISETP.LT.OR P1, PT, R3.reuse, 0x12, !P2 ;  /* 0x000000120300780c */ /* 0x040fe20005721670 */
[----:B------:R3:W-:Y:S01]  /*42f0*/  @!P3 STG.E.U8 desc[UR36][R6.64+0x9], R29 ;  /* 0x0000091d0600b986 */ /* 0x0007e2000c101124 */
[----:B------:R-:W-:-:S06]  /*4300*/  ISETP.LT.OR P3, PT, R3, 0x11, !P2 ;  /* 0x000000110300780c */ /* 0x000fcc0005761670 */
[----:B------:R-:W-:Y:S07]  /*4310*/  @P5 BRA `(.L_x_111) ;  /* 0x00000000000c5947 */ /* 0x000fee0003800000 */
[----:B------:R-:W4:Y:S02]  /*4320*/  LDG.E.U8 R99, desc[UR36][R12.64+0x8] ;  /* 0x000008240c637981 */ /* 0x000f24000c1e1100 */
[----:B----4-:R-:W-:-:S05]  /*4330*/  PRMT R4, R99, 0x8880, RZ ;  /* 0x0000888063047816 */ /* 0x010fca00000000ff */
[----:B------:R-:W-:-:S07]  /*4340*/  IMAD R23, R4, R91, RZ ;  /* 0x0000005b04177224 */ /* 0x000fce00078e02ff */
.L_x_111:
[----:B------:R-:W-:Y:S05]  /*4350*/  BSYNC B1 ;  /* 0x0000000000017941 */ /* 0x000fea0003800000 */
.L_x_110:
[----:B0-----:R-:W-:Y:S01]  /*4360*/  @!P5 IMAD R5, R30, R90, R23 ;  /* 0x0000005a1e05d224 */ /* 0x001fe200078e0217 */
[----:B------:R-:W-:Y:S04]  /*4370*/  BSSY B1, `(.L_x_112) ;  /* 0x0000006000017945 */ /* 0x000fe80003800000 */
[----:B------:R0:W-:Y:S01]  /*4380*/  @!P5 STG.E.U8 desc[UR36][R8.64+0x8], R5 ;  /* 0x000008050800d986 */ /* 0x0001e2000c101124 */
[----:B------:R-:W-:Y:S05]  /*4390*/  @P4 BRA `(.L_x_113) ;  /* 0x00000000000c4947 */ /* 0x000fea0003800000 */
[----:B------:R-:W4:Y:S02]  /*43a0*/  LDG.E.U8 R99, desc[UR36][R12.64+0x9] ;  /* 0x000009240c637981 */ /* 0x000f24000c1e1100 */
[----:B----4-:R-:W-:-:S05]  /*43b0*/  PRMT R4, R99, 0x8880, RZ ;  /* 0x0000888063047816 */ /* 0x010fca00000000ff */
[----:B------:R-:W-:-:S07]  /*43c0*/  IMAD R23, R4, R91, RZ ;  /* 0x0000005b04177224 */ /* 0x000fce00078e02ff */
.L_x_113:
[----:B------:R-:W-:Y:S05]  /*43d0*/  BSYNC B1 ;  /* 0x0000000000017941 */ /* 0x000fea0003800000 */
.L_x_112:
[----:B------:R-:W-:Y:S01]  /*43e0*/  @!P4 IMAD R31, R31, R90, R23 ;  /* 0x0000005a1f1fc224 */ /* 0x000fe200078e0217 */
[----:B------:R-:W-:Y:S04]  /*43f0*/  BSSY B1, `(.L_x_114) ;  /* 0x0000006000017945 */ /* 0x000fe80003800000 */
[----:B------:R4:W-:Y:S01]  /*4400*/  @!P4 STG.E.U8 desc[UR36][R8.64+0x9], R31 ;  /* 0x0000091f0800c986 */ /* 0x0009e2000c101124 */
[----:B------:R-:W-:Y:S05]  /*4410*/  @P3 BRA `(.L_x_115) ;  /* 0x00000000000c3947 */ /* 0x000fea0003800000 */
[----:B------:R-:W5:Y:S02]  /*4420*/  LDG.E.U8 R99, desc[UR36][R10.64+0x10] ;  /* 0x000010240a637981 */ /* 0x000f64000c1e1100 */
[----:B-----5:R-:W-:-:S05]  /*4430*/  PRMT R4, R99, 0x8880, RZ ;  /* 0x0000888063047816 */ /* 0x020fca00000000ff */
[----:B------:R-:W-:-:S07]  /*4440*/  IMAD R23, R4, R91, RZ ;  /* 0x0000005b04177224 */ /* 0x000fce00078e02ff */
.L_x_115:
[----:B------:R-:W-:Y:S05]  /*4450*/  BSYNC B1 ;  /* 0x0000000000017941 */ /* 0x000fea0003800000 */
.L_x_114:
[----:B0-----:R-:W-:Y:S01]  /*4460*/  @!P3 IMAD R5, R32, R90, R23 ;  /* 0x0000005a2005b224 */ /* 0x001fe200078e0217 */
[----:B------:R-:W-:Y:S04]  /*4470*/  BSSY B1, `(.L_x_116) ;  /* 0x0000006000017945 */ /* 0x000fe80003800000 */
[----:B------:R0:W-:Y:S01]  /*4480*/  @!P3 STG.E.U8 desc[UR36][R6.64+0x10], R5 ;  /* 0x000010050600b986 */ /* 0x0001e2000c101124 */
[----:B------:R-:W-:Y:S05]  /*4490*/  @P1 BRA `(.L_x_117) ;  /* 0x00000000000c1947 */ /* 0x000fea0003800000 */
[----:B------:R-:W5:Y:S02]  /*44a0*/  LDG.E.U8 R99, desc[UR36][R10.64+0x11] ;  /* 0x000011240a637981 */ /* 0x000f64000c1e1100 */
[----:B-----5:R-:W-:-:S05]  /*44b0*/  PRMT R4, R99, 0x8880, RZ ;  /* 0x0000888063047816 */ /* 0x020fca00000000ff */
[----:B------:R-:W-:-:S07]  /*44c0*/  IMAD R23, R4, R91, RZ ;  /* 0x0000005b04177224 */ /* 0x000fce00078e02ff */
.L_x_117:
[----:B------:R-:W-:Y:S05]  /*44d0*/  BSYNC B1 ;  /* 0x0000000000017941 */ /* 0x000fea0003800000 */
.L_x_116:
        /* <DEDUP_REMOVED lines=11> */
.L_x_119:
[----:B------:R-:W-:Y:S05]  /*4590*/  BSYNC B1 ;  /* 0x0000000000017941 */ /* 0x000fea0003800000 */
.L_x_118:
[----:B0-----:R-:W-:Y:S01]  /*45a0*/  @!P4 IMAD R5, R34, R90, R23 ;  /* 0x0000005a2205c224 */ /* 0x001fe200078e0217 */
[----:B------:R-:W-:Y:S04]  /*45b0*/  BSSY B1, `(.L_x_120) ;  /* 0x0000006000017945 */ /* 0x000fe80003800000 */
[----:B------:R0:W-:Y:S01]  /*45c0*/  @!P4 STG.E.U8 desc[UR36][R8.64+0x10], R5 ;  /* 0x000010050800c986 */ /* 0x0001e2000c101124 */
[----:B------:R-:W-:Y:S05]  /*45d0*/  @P3 BRA `(.L_x_121) ;  /* 0x00000000000c3947 */ /* 0x000fea0003800000 */
[----:B------:R-:W5:Y:S02]  /*45e0*/  LDG.E.U8 R99, desc[UR36][R12.64+0x11] ;  /* 0x000011240c637981 */ /* 0x000f64000c1e1100 */
[----:B-----5:R-:W-:-:S05]  /*45f0*/  PRMT R4, R99, 0x8880, RZ ;  /* 0x0000888063047816 */ /* 0x020fca00000000ff */
[----:B------:R-:W-:-:S07]  /*4600*/  IMAD R23, R4, R91, RZ ;  /* 0x0000005b04177224 */ /* 0x000fce00078e02ff */
.L_x_121:
[----:B------:R-:W-:Y:S05]  /*4610*/  BSYNC B1 ;  /* 0x0000000000017941 */ /* 0x000fea0003800000 */
.L_x_120:
[----:B------:R-:W-:Y:S01]  /*4620*/  @!P3 IMAD R35, R35, R90, R23 ;  /* 0x0000005a2323b224 */ /* 0x000fe200078e0217 */
[----:B------:R-:W-:Y:S04]  /*4630*/  BSSY B1, `(.L_x_122) ;  /* 0x0000006000017945 */ /* 0x000fe80003800000 */
[----:B------:R0:W-:Y:S01]  /*4640*/  @!P3 STG.E.U8 desc[UR36][R8.64+0x11], R35 ;  /* 0x000011230800b986 */ /* 0x0001e2000c101124 */
[----:B------:R-:W-:Y:S05]  /*4650*/  @P5 BRA `(.L_x_123) ;  /* 0x00000000000c5947 */ /* 0x000fea0003800000 */
[----:B------:R-:W5:Y:S02]  /*4660*/  LDG.E.U8 R99, desc[UR36][R10.64+0x18] ;  /* 0x000018240a637981 */ /* 0x000f64000c1e1100 */
[----:B-----5:R-:W-:-:S05]  /*4670*/  PRMT R4, R99, 0x8880, RZ ;  /* 0x0000888063047816 */ /* 0x020fca00000000ff */
[----:B------:R-:W-:-:S07]  /*4680*/  IMAD R23, R4, R91, RZ ;  /* 0x0000005b04177224 */ /* 0x000fce00078e02ff */
.L_x_123:
[----:B------:R-:W-:Y:S05]  /*4690*/  BSYNC B1 ;  /* 0x0000000000017941 */ /* 0x000fea0003800000 */
.L_x_122:
[----:B0-----:R-:W-:Y:S01]  /*46a0*/  @!P5 IMAD R5, R36, R90, R23 ;  /* 0x0000005a2405d224 */ /* 0x001fe200078e0217 */
[----:B------:R-:W-:Y:S04]  /*46b0*/  BSSY B1, `(.L_x_124) ;  /* 0x0000006000017945 */ /* 0x000fe80003800000 */
[----:B------:R0:W-:Y:S01]  /*46c0*/  @!P5 STG.E.U8 desc[UR36][R6.64+0x18], R5 ;  /* 0x000018050600d986 */ /* 0x0001e2000c101124 */
[----:B------:R-:W-:Y:S05]  /*46d0*/  @P1 BRA `(.L_x_125) ;  /* 0x00000000000c1947 */ /* 0x000fea0003800000 */
[----:B------:R-:W5:Y:S02]  /*46e0*/  LDG.E.U8 R99, desc[UR36][R10.64+0x19] ;  /* 0x000019240a637981 */ /* 0x000f64000c1e1100 */
[----:B-----5:R-:W-:-:S05]  /*46f0*/  PRMT R4, R99, 0x8880, RZ ;  /* 0x0000888063047816 */ /* 0x020fca00000000ff */
[----:B------:R-:W-:-:S07]  /*4700*/  IMAD R23, R4, R91, RZ ;  /* 0x0000005b04177224 */ /* 0x000fce00078e02ff */
.L_x_125:
[----:B------:R-:W-:Y:S05]  /*4710*/  BSYNC B1 ;  /* 0x0000000000017941 */ /* 0x000fea0003800000 */
.L_x_124:
        /* <DEDUP_REMOVED lines=11> */
.L_x_127:
[----:B------:R-:W-:Y:S05]  /*47d0*/  BSYNC B1 ;  /* 0x0000000000017941 */ /* 0x000fea0003800000 */
.L_x_126:
[----:B0-----:R-:W-:Y:S01]  /*47e0*/  @!P4 IMAD R5, R38, R90, R23 ;  /* 0x0000005a2605c224 */ /* 0x001fe200078e0217 */
[----:B------:R-:W-:Y:S04]  /*47f0*/  BSSY B1, `(.L_x_128) ;  /* 0x0000006000017945 */ /* 0x000fe80003800000 */
[----:B------:R0:W-:Y:S01]  /*4800*/  @!P4 STG.E.U8 desc[UR36][R8.64+0x18], R5 ;  /* 0x000018050800c986 */ /* 0x0001e2000c101124 */
[----:B------:R-:W-:Y:S05]  /*4810*/  @P3 BRA `(.L_x_129) ;  /* 0x00000000000c3947 */ /* 0x000fea0003800000 */
[----:B------:R-:W5:Y:S02]  /*4820*/  LDG.E.U8 R99, desc[UR36][R12.64+0x19] ;  /* 0x000019240c637981 */ /* 0x000f64000c1e1100 */
[----:B-----5:R-:W-:-:S05]  /*4830*/  PRMT R4, R99, 0x8880, RZ ;  /* 0x0000888063047816 */ /* 0x020fca00000000ff */
[----:B------:R-:W-:-:S07]  /*4840*/  IMAD R23, R4, R91, RZ ;  /* 0x0000005b04177224 */ /* 0x000fce00078e02ff */
.L_x_129:
[----:B------:R-:W-:Y:S05]  /*4850*/  BSYNC B1 ;  /* 0x0000000000017941 */ /* 0x000fea0003800000 */
.L_x_128:
[----:B------:R-:W-:Y:S01]  /*4860*/  @!P3 IMAD R39, R39, R90, R23 ;  /* 0x0000005a2727b224 */ /* 0x000fe200078e0217 */
[----:B------:R-:W-:Y:S04]  /*4870*/  BSSY B1, `(.L_x_130) ;  /* 0x0000006000017945 */ /* 0x000fe80003800000 */
[----:B------:R0:W-:Y:S01]  /*4880*/  @!P3 STG.E.U8 desc[UR36][R8.64+0x19], R39 ;  /* 0x000019270800b986 */ /* 0x0001e2000c101124 */
[----:B------:R-:W-:Y:S05]  /*4890*/  @P5 BRA `(.L_x_131) ;  /* 0x00000000000c5947 */ /* 0x000fea0003800000 */
[----:B------:R-:W5:Y:S02]  /*48a0*/  LDG.E.U8 R99, desc[UR36][R10.64+0x20] ;  /* 0x000020240a637981 */ /* 0x000f64000c1e1100 */
[----:B-----5:R-:W-:-:S05]  /*48b0*/  PRMT R4, R99, 0x8880, RZ ;  /* 0x0000888063047816 */ /* 0x020fca00000000ff */
[----:B------:R-:W-:-:S07]  /*48c0*/  IMAD R23, R4, R91, RZ ;  /* 0x0000005b04177224 */ /* 0x000fce00078e02ff */
.L_x_131:
[----:B------:R-:W-:Y:S05]  /*48d0*/  BSYNC B1 ;  /* 0x0000000000017941 */ /* 0x000fea0003800000 */
.L_x_130:
[----:B0-----:R-:W-:Y:S01]  /*48e0*/  @!P5 IMAD R5, R40, R90, R23 ;  /* 0x0000005a2805d224 */ /* 0x001fe200078e0217 */
[----:B------:R-:W-:Y:S04]  /*48f0*/  BSSY B1, `(.L_x_132) ;  /* 0x0000006000017945 */ /* 0x000fe80003800000 */
[----:B------:R0:W-:Y:S01]  /*4900*/  @!P5 STG.E.U8 desc[UR36][R6.64+0x20], R5 ;  /* 0x000020050600d986 */ /* 0x0001e2000c101124 */
[----:B------:R-:W-:Y:S05]  /*4910*/  @P1 BRA `(.L_x_133) ;  /* 0x00000000000c1947 */ /* 0x000fea0003800000 */
[----:B------:R-:W5:Y:S02]  /*4920*/  LDG.E.U8 R99, desc[UR36][R10.64+0x21] ;  /* 0x000021240a637981 */ /* 0x000f64000c1e1100 */
[----:B-----5:R-:W-:-:S05]  /*4930*/  PRMT R4, R99, 0x8880, RZ ;  /* 0x0000888063047816 */ /* 0x020fca00000000ff */
[----:B------:R-:W-:-:S07]  /*4940*/  IMAD R23, R4, R91, RZ ;  /* 0x0000005b04177224 */ /* 0x000fce00078e02ff */
.L_x_133:
[----:B------:R-:W-:Y:S05]  /*4950*/  BSYNC B1 ;  /* 0x0000000000017941 */ /* 0x000fea0003800000 */
.L_x_132:
        /* <DEDUP_REMOVED lines=11> */
.L_x_135:
[----:B------:R-:W-:Y:S05]  /*4a10*/  BSYNC B1 ;  /* 0x0000000000017941 */ /* 0x000fea0003800000 */
.L_x_134:
[----:B0-----:R-:W-:Y:S01]  /*4a20*/  @!P4 IMAD R5, R42, R90, R23 ;  /* 0x0000005a2a05c224 */ /* 0x001fe200078e0217 */
[----:B------:R-:W-:Y:S04]  /*4a30*/  BSSY B1, `(.L_x_136) ;  /* 0x0000006000017945 */ /* 0x000fe80003800000 */
[----:B------:R0:W-:Y:S01]  /*4a40*/  @!P4 STG.E.U8 desc[UR36][R8.64+0x20], R5 ;  /* 0x000020050800c986 */ /* 0x0001e2000c101124 */
[----:B------:R-:W-:Y:S05]  /*4a50*/  @P3 BRA `(.L_x_137) ;  /* 0x00000000000c3947 */ /* 0x000fea0003800000 */
[----:B------:R-:W5:Y:S02]  /*4a60*/  LDG.E.U8 R99, desc[UR36][R12.64+0x21] ;  /* 0x000021240c637981 */ /* 0x000f64000c1e1100 */
[----:B-----5:R-:W-:-:S05]  /*4a70*/  PRMT R4, R99, 0x8880, RZ ;  /* 0x0000888063047816 */ /* 0x020fca00000000ff */
[----:B------:R-:W-:-:S07]  /*4a80*/  IMAD R23, R4, R91, RZ ;  /* 0x0000005b04177224 */ /* 0x000fce00078e02ff */
.L_x_137:
[----:B------:R-:W-:Y:S05]  /*4a90*/  BSYNC B1 ;  /* 0x0000000000017941 */ /* 0x000fea0003800000 */
.L_x_136:
[----:B------:R-:W-:Y:S01]  /*4aa0*/  @!P3 IMAD R43, R43, R90, R23 ;  /* 0x0000005a2b2bb224 */ /* 0x000fe200078e0217 */
[----:B------:R-:W-:Y:S04]  /*4ab0*/  BSSY B1, `(.L_x_138) ;  /* 0x0000006000017945 */ /* 0x000fe80003800000 */
[----:B------:R0:W-:Y:S01]  /*4ac0*/  @!P3 STG.E.U8 desc[UR36][R8.64+0x21], R43 ;  /* 0x0000212b0800b986 */ /* 0x0001e2000c101124 */
[----:B------:R-:W-:Y:S05]  /*4ad0*/  @P5 BRA `(.L_x_139) ;  /* 0x00000000000c5947 */ /* 0x000fea0003800000 */
[----:B------:R-:W5:Y:S02]  /*4ae0*/  LDG.E.U8 R99, desc[UR36][R10.64+0x28] ;  /* 0x000028240a637981 */ /* 0x000f64000c1e1100 */
[----:B-----5:R-:W-:-:S05]  /*4af0*/  PRMT R4, R99, 0x8880, RZ ;  /* 0x0000888063047816 */ /* 0x020fca00000000ff */
[----:B------:R-:W-:-:S07]  /*4b00*/  IMAD R23, R4, R91, RZ ;  /* 0x0000005b04177224 */ /* 0x000fce00078e02ff */
.L_x_139:
[----:B------:R-:W-:Y:S05]  /*4b10*/  BSYNC B1 ;  /* 0x0000000000017941 */ /* 0x000fea0003800000 */
.L_x_138:
[----:B0-----:R-:W-:Y:S01]  /*4b20*/  @!P5 IMAD R5, R44, R90, R23 ;  /* 0x0000005a2c05d224 */ /* 0x001fe200078e0217 */
[----:B------:R-:W-:Y:S04]  /*4b30*/  BSSY B1, `(.L_x_140) ;  /* 0x0000006000017945 */ /* 0x000fe80003800000 */
[----:B------:R0:W-:Y:S01]  /*4b40*/  @!P5 STG.E.U8 desc[UR36][R6.64+0x28], R5 ;  /* 0x000028050600d986 */ /* 0x0001e2000c101124 */
[----:B------:R-:W-:Y:S05]  /*4b50*/  @P1 BRA `(.L_x_141) ;  /* 0x00000000000c1947 */ /* 0x000fea0003800000 */
[----:B------:R-:W5:Y:S02]  /*4b60*/  LDG.E.U8 R99, desc[UR36][R10.64+0x29] ;  /* 0x000029240a637981 */ /* 0x000f64000c1e1100 */
[----:B-----5:R-:W-:-:S05]  /*4b70*/  PRMT R4, R99, 0x8880, RZ ;  /* 0x0000888063047816 */ /* 0x020fca00000000ff */
[----:B------:R-:W-:-:S07]  /*4b80*/  IMAD R23, R4, R91, RZ ;  /* 0x0000005b04177224 */ /* 0x000fce00078e02ff */
.L_x_141:
[----:B------:R-:W-:Y:S05]  /*4b90*/  BSYNC B1 ;  /* 0x0000000000017941 */ /* 0x000fea0003800000 */
.L_x_140:
        /* <DEDUP_REMOVED lines=11> */
.L_x_143:
[----:B------:R-:W-:Y:S05]  /*4c50*/  BSYNC B1 ;  /* 0x0000000000017941 */ /* 0x000fea0003800000 */
.L_x_142:
[----:B0-----:R-:W-:Y:S01]  /*4c60*/  @!P4 IMAD R5, R46, R90, R23 ;  /* 0x0000005a2e05c224 */ /* 0x001fe200078e0217 */
[----:B------:R-:W-:Y:S04]  /*4c70*/  BSSY B1, `(.L_x_144) ;  /* 0x0000006000017945 */ /* 0x000fe80003800000 */
[----:B------:R0:W-:Y:S01]  /*4c80*/  @!P4 STG.E.U8 desc[UR36][R8.64+0x28], R5 ;  /* 0x000028050800c986 */ /* 0x0001e2000c101124 */
[----:B------:R-:W-:Y:S05]  /*4c90*/  @P3 BRA `(.L_x_145) ;  /* 0x00000000000c3947 */ /* 0x000fea0003800000 */
[----:B------:R-:W5:Y:S02]  /*4ca0*/  LDG.E.U8 R99, desc[UR36][R12.64+0x29] ;  /* 0x000029240c637981 */ /* 0x000f64000c1e1100 */
[----:B-----5:R-:W-:-:S05]  /*4cb0*/  PRMT R4, R99, 0x8880, RZ ;  /* 0x0000888063047816 */ /* 0x020fca00000000ff */
[----:B------:R-:W-:-:S07]  /*4cc0*/  IMAD R23, R4, R91, RZ ;  /* 0x0000005b04177224 */ /* 0x000fce00078e02ff */
.L_x_145:
[----:B------:R-:W-:Y:S05]  /*4cd0*/  BSYNC B1 ;  /* 0x0000000000017941 */ /* 0x000fea0003800000 */
.L_x_144:
[----:B------:R-:W-:Y:S01]  /*4ce0*/  @!P3 IMAD R47, R47, R90, R23 ;  /* 0x0000005a2f2fb224 */ /* 0x000fe200078e0217 */
[----:B------:R-:W-:Y:S04]  /*4cf0*/  BSSY B1, `(.L_x_146) ;  /* 0x0000006000017945 */ /* 0x000fe80003800000 */
[----:B------:R0:W-:Y:S01]  /*4d00*/  @!P3 STG.E.U8 desc[UR36][R8.64+0x29], R47 ;  /* 0x0000292f0800b986 */ /* 0x0001e2000c101124 */
[----:B------:R-:W-:Y:S05]  /*4d10*/  @P5 BRA `(.L_x_147) ;  /* 0x00000000000c5947 */ /* 0x000fea0003800000 */
[----:B------:R-:W5:Y:S02]  /*4d20*/  LDG.E.U8 R99, desc[UR36][R10.64+0x30] ;  /* 0x000030240a637981 */ /* 0x000f64000c1e1100 */
[----:B-----5:R-:W-:-:S05]  /*4d30*/  PRMT R4, R99, 0x8880, RZ ;  /* 0x0000888063047816 */ /* 0x020fca00000000ff */
[----:B------:R-:W-:-:S07]  /*4d40*/  IMAD R23, R4, R91, RZ ;  /* 0x0000005b04177224 */ /* 0x000fce00078e02ff */
.L_x_147:
[----:B------:R-:W-:Y:S05]  /*4d50*/  BSYNC B1 ;  /* 0x0000000000017941 */ /* 0x000fea0003800000 */
.L_x_146:
[----:B0-----:R-:W-:Y:S01]  /*4d60*/  @!P5 IMAD R5, R48, R90, R23 ;  /* 0x0000005a3005d224 */ /* 0x001fe200078e0217 */
[----:B------:R-:W-:Y:S04]  /*4d70*/  BSSY B1, `(.L_x_148) ;  /* 0x0000006000017945 */ /* 0x000fe80003800000 */
[----:B------:R0:W-:Y:S01]  /*4d80*/  @!P5 STG.E.U8 desc[UR36][R6.64+0x30], R5 ;  /* 0x000030050600d986 */ /* 0x0001e2000c101124 */
[----:B------:R-:W-:Y:S05]  /*4d90*/  @P1 BRA `(.L_x_149) ;  /* 0x00000000000c1947 */ /* 0x000fea0003800000 */
[----:B------:R-:W5:Y:S02]  /*4da0*/  LDG.E.U8 R99, desc[UR36][R10.64+0x31] ;  /* 0x000031240a637981 */ /* 0x000f64000c1e1100 */
[----:B-----5:R-:W-:-:S05]  /*4db0*/  PRMT R4, R99, 0x8880, RZ ;  /* 0x0000888063047816 */ /* 0x020fca00000000ff */
[----:B------:R-:W-:-:S07]  /*4dc0*/  IMAD R23, R4, R91, RZ ;  /* 0x0000005b04177224 */ /* 0x000fce00078e02ff */
.L_x_149:
[----:B------:R-:W-:Y:S05]  /*4dd0*/  BSYNC B1 ;  /* 0x0000000000017941 */ /* 0x000fea0003800000 */
.L_x_148:
[----:B------:R-:W-:Y:S01]  /*4de0*/  ISETP.LT.OR P4, PT, R3, 0x31, !P0 ;  /* 0x000000310300780c */ /* 0x000fe20004781670 */
[----:B------:R-:W-:Y:S01]  /*4df0*/  @!P1 IMAD R49, R49, R90, R23 ;  /* 0x0000005a31319224 */ /* 0x000fe200078e0217 */
[----:B------:R-:W-:Y:S01]  /*4e00*/  BSSY B1, `(.L_x_150) ;  /* 0x000000a000017945 */ /* 0x000fe20003800000 */
[C---:B------:R-:W-:Y:S02]  /*4e10*/  ISETP.LT.OR P3, PT, R3.reuse, 0x32, !P0 ;  /* 0x000000320300780c */ /* 0x040fe40004761670 */
[C---:B------:R-:W-:Y:S01]  /*4e20*/  ISETP.LT.OR P5, PT, R3.reuse, 0x39, !P0 ;  /* 0x000000390300780c */ /* 0x040fe200047a1670 */
[----:B------:R0:W-:Y:S01]  /*4e30*/  @!P1 STG.E.U8 desc[UR36][R6.64+0x31], R49 ;  /* 0x0000313106009986 */ /* 0x0001e2000c101124 */
[C---:B------:R-:W-:Y:S02]  /*4e40*/  ISETP.LT.OR P1, PT, R3.reuse, 0x39, !P2 ;  /* 0x000000390300780c */ /* 0x040fe40005721670 */
[----:B------:R-:W-:-:S04]  /*4e50*/  ISETP.LT.OR P2, PT, R3, 0x3a, !P2 ;  /* 0x0000003a0300780c */ /* 0x000fc80005741670 */
[----:B------:R-:W-:Y:S09]  /*4e60*/  @P4 BRA `(.L_x_151) ;  /* 0x00000000000c4947 */ /* 0x000ff20003800000 */
[----:B------:R-:W5:Y:S02]  /*4e70*/  LDG.E.U8 R99, desc[UR36][R12.64+0x30] ;  /* 0x000030240c637981 */ /* 0x000f64000c1e1100 */
[----:B-----5:R-:W-:-:S05]  /*4e80*/  PRMT R4, R99, 0x8880, RZ ;  /* 0x0000888063047816 */ /* 0x020fca00000000ff */
[----:B------:R-:W-:-:S07]  /*4e90*/  IMAD R23, R4, R91, RZ ;  /* 0x0000005b04177224 */ /* 0x000fce00078e02ff */
.L_x_151:
[----:B------:R-:W-:Y:S05]  /*4ea0*/  BSYNC B1 ;  /* 0x0000000000017941 */ /* 0x000fea0003800000 */
.L_x_150:
[----:B0-----:R-:W-:Y:S01]  /*4eb0*/  @!P4 IMAD R5, R50, R90, R23 ;  /* 0x0000005a3205c224 */ /* 0x001fe200078e0217 */
[----:B------:R-:W-:Y:S04]  /*4ec0*/  BSSY B1, `(.L_x_152) ;  /* 0x0000006000017945 */ /* 0x000fe80003800000 */
[----:B------:R0:W-:Y:S01]  /*4ed0*/  @!P4 STG.E.U8 desc[UR36][R8.64+0x30], R5 ;  /* 0x000030050800c986 */ /* 0x0001e2000c101124 */
[----:B------:R-:W-:Y:S05]  /*4ee0*/  @P3 BRA `(.L_x_153) ;  /* 0x00000000000c3947 */ /* 0x000fea0003800000 */
[----:B------:R-:W5:Y:S02]  /*4ef0*/  LDG.E.U8 R99, desc[UR36][R12.64+0x31] ;  /* 0x000031240c637981 */ /* 0x000f64000c1e1100 */
[----:B-----5:R-:W-:-:S05]  /*4f00*/  PRMT R4, R99, 0x8880, RZ ;  /* 0x0000888063047816 */ /* 0x020fca00000000ff */
[----:B------:R-:W-:-:S07]  /*4f10*/  IMAD R23, R4, R91, RZ ;  /* 0x0000005b04177224 */ /* 0x000fce00078e02ff */
.L_x_153:
[----:B------:R-:W-:Y:S05]  /*4f20*/  BSYNC B1 ;  /* 0x0000000000017941 */ /* 0x000fea0003800000 */
.L_x_152:
[----:B------:R-:W-:Y:S01]  /*4f30*/  @!P3 IMAD R51, R51, R90, R23 ;  /* 0x0000005a3333b224 */ /* 0x000fe200078e0217 */
[----:B------:R-:W-:Y:S04]  /*4f40*/  BSSY B1, `(.L_x_154) ;  /* 0x0000006000017945 */ /* 0x000fe80003800000 */
[----:B------:R0:W-:Y:S01]  /*4f50*/  @!P3 STG.E.U8 desc[UR36][R8.64+0x31], R51 ;  /* 0x000031330800b986 */ /* 0x0001e2000c101124 */
[----:B------:R-:W-:Y:S05]  /*4f60*/  @P1 BRA `(.L_x_155) ;  /* 0x00000000000c1947 */ /* 0x000fea0003800000 */
[----:B------:R-:W5:Y:S02]  /*4f70*/  LDG.E.U8 R99, desc[UR36][R10.64+0x38] ;  /* 0x000038240a637981 */ /* 0x000f64000c1e1100 */
[----:B-----5:R-:W-:-:S05]  /*4f80*/  PRMT R4, R99, 0x8880, RZ ;  /* 0x0000888063047816 */ /* 0x020fca00000000ff */
[----:B------:R-:W-:-:S07]  /*4f90*/  IMAD R23, R4, R91, RZ ;  /* 0x0000005b04177224 */ /* 0x000fce00078e02ff */
.L_x_155:
[----:B------:R-:W-:Y:S05]  /*4fa0*/  BSYNC B1 ;  /* 0x0000000000017941 */ /* 0x000fea0003800000 */
.L_x_154:
[----:B0-----:R-:W-:Y:S01]  /*4fb0*/  @!P1 IMAD R5, R52, R90, R23 ;  /* 0x0000005a34059224 */ /* 0x001fe200078e0217 */
[----:B------:R-:W-:Y:S04]  /*4fc0*/  BSSY B1, `(.L_x_156) ;  /* 0x0000006000017945 */ /* 0x000fe80003800000 */
[----:B------:R0:W-:Y:S01]  /*4fd0*/  @!P1 STG.E.U8 desc[UR36][R6.64+0x38], R5 ;  /* 0x0000380506009986 */ /* 0x0001e2000c101124 */
[----:B------:R-:W-:Y:S05]  /*4fe0*/  @P2 BRA `(.L_x_157) ;  /* 0x00000000000c2947 */ /* 0x000fea0003800000 */
[----:B------:R-:W5:Y:S02]  /*4ff0*/  LDG.E.U8 R99, desc[UR36][R10.64+0x39] ;  /* 0x000039240a637981 */ /* 0x000f64000c1e1100 */
[----:B-----5:R-:W-:-:S05]  /*5000*/  PRMT R4, R99, 0x8880, RZ ;  /* 0x0000888063047816 */ /* 0x020fca00000000ff */
[----:B------:R-:W-:-:S07]  /*5010*/  IMAD R23, R4, R91, RZ ;  /* 0x0000005b04177224 */ /* 0x000fce00078e02ff */
.L_x_157:
[----:B------:R-:W-:Y:S05]  /*5020*/  BSYNC B1 ;  /* 0x0000000000017941 */ /* 0x000fea0003800000 */
.L_x_156:
[----:B------:R-:W-:Y:S01]  /*5030*/  @!P2 IMAD R53, R53, R90, R23 ;  /* 0x0000005a3535a224 */ /* 0x000fe200078e0217 */
[----:B------:R-:W-:Y:S04]  /*5040*/  BSSY B1, `(.L_x_158) ;  /* 0x0000006000017945 */ /* 0x000fe80003800000 */
[----:B------:R0:W-:Y:S01]  /*5050*/  @!P2 STG.E.U8 desc[UR36][R6.64+0x39], R53 ;  /* 0x000039350600a986 */ /* 0x0001e2000c101124 */
[----:B------:R-:W-:Y:S05]  /*5060*/  @P5 BRA `(.L_x_159) ;  /* 0x00000000000c5947 */ /* 0x000fea0003800000 */
[----:B------:R-:W5:Y:S02]  /*5070*/  LDG.E.U8 R99, desc[UR36][R12.64+0x38] ;  /* 0x000038240c637981 */ /* 0x000f64000c1e1100 */
[----:B-----5:R-:W-:-:S05]  /*5080*/  PRMT R4, R99, 0x8880, RZ ;  /* 0x0000888063047816 */ /* 0x020fca00000000ff */
[----:B------:R-:W-:-:S07]  /*5090*/  IMAD R23, R4, R91, RZ ;  /* 0x0000005b04177224 */ /* 0x000fce00078e02ff */
.L_x_159:
[----:B------:R-:W-:Y:S05]  /*50a0*/  BSYNC B1 ;  /* 0x0000000000017941 */ /* 0x000fea0003800000 */
.L_x_158:
[----:B0-----:R-:W-:Y:S01]  /*50b0*/  @!P5 IMAD R5, R54, R90, R23 ;  /* 0x0000005a3605d224 */ /* 0x001fe200078e0217 */
[----:B------:R-:W-:Y:S01]  /*50c0*/  ISETP.LT.OR P0, PT, R3, 0x3a, !P0 ;  /* 0x0000003a0300780c */ /* 0x000fe20004701670 */
[----:B------:R-:W-:Y:S03]  /*50d0*/  BSSY B1, `(.L_x_160) ;  /* 0x0000006000017945 */ /* 0x000fe60003800000 */
[----:B------:R0:W-:Y:S09]  /*50e0*/  @!P5 STG.E.U8 desc[UR36][R8.64+0x38], R5 ;  /* 0x000038050800d986 */ /* 0x0001f2000c101124 */
[----:B------:R-:W-:Y:S05]  /*50f0*/  @P0 BRA `(.L_x_161) ;  /* 0x00000000000c0947 */ /* 0x000fea0003800000 */
[----:B------:R-:W5:Y:S02]  /*5100*/  LDG.E.U8 R99, desc[UR36][R12.64+0x39] ;  /* 0x000039240c637981 */ /* 0x000f64000c1e1100 */
[----:B-----5:R-:W-:-:S05]  /*5110*/  PRMT R4, R99, 0x8880, RZ ;  /* 0x0000888063047816 */ /* 0x020fca00000000ff */
[----:B------:R-:W-:-:S07]  /*5120*/  IMAD R23, R4, R91, RZ ;  /* 0x0000005b04177224 */ /* 0x000fce00078e02ff */
.L_x_161:
[----:B------:R-:W-:Y:S05]  /*5130*/  BSYNC B1 ;  /* 0x0000000000017941 */ /* 0x000fea0003800000 */
.L_x_160:
[----:B------:R-:W-:Y:S01]  /*5140*/  IMAD R23, R55, R90, R23 ;  /* 0x0000005a37177224 */ /* 0x000fe200078e0217 */
[----:B------:R-:W-:Y:S06]  /*5150*/  @P0 BRA `(.L_x_162) ;  /* 0x0000000c00180947 */ /* 0x000fec0003800000 */
[----:B------:R0:W-:Y:S01]  /*5160*/  STG.E.U8 desc[UR36][R8.64+0x39], R23 ;  /* 0x0000391708007986 */ /* 0x0001e2000c101124 */
[----:B------:R-:W-:Y:S05]  /*5170*/  BRA `(.L_x_162) ;  /* 0x0000000c00107947 */ /* 0x000fea0003800000 */
.L_x_33:
[C---:B------:R-:W-:Y:S02]  /*5180*/  ISETP.GE.AND P2, PT, R110.reuse, 0x1, PT ;  /* 0x000000016e00780c */ /* 0x040fe40003f46270 */
[----:B------:R-:W-:Y:S02]  /*5190*/  ISETP.GE.AND P1, PT, R110, 0x9, PT ;  /* 0x000000096e00780c */ /* 0x000fe40003f26270 */
[C---:B------:R-:W-:Y:S02]  /*51a0*/  ISETP.LT.OR P4, PT, R3.reuse, 0x1, !P2 ;  /* 0x000000010300780c */ /* 0x040fe40005781670 */
[C---:B------:R-:W-:Y:S02]  /*51b0*/  ISETP.LT.OR P5, PT, R3.reuse, 0x2, !P2 ;  /* 0x000000020300780c */ /* 0x040fe400057a1670 */
[C---:B------:R-:W-:Y:S02]  /*51c0*/  ISETP.LT.OR P0, PT, R3.reuse, 0x1, !P1 ;  /* 0x000000010300780c */ /* 0x040fe40004f01670 */
[----:B------:R-:W-:-:S07]  /*51d0*/  ISETP.LT.OR P3, PT, R3, 0x2, !P1 ;  /* 0x000000020300780c */ /* 0x000fce0004f61670 */
[-C--:B------:R-:W-:Y:S02]  /*51e0*/  @!P4 IMAD R11, R56, R90.reuse, RZ ;  /* 0x0000005a380bc224 */ /* 0x080fe400078e02ff */
[-C--:B------:R-:W-:Y:S02]  /*51f0*/  @!P5 IMAD R57, R57, R90.reuse, RZ ;  /* 0x0000005a3939d224 */ /* 0x080fe400078e02ff */
[-C--:B------:R-:W-:Y:S01]  /*5200*/  @!P0 IMAD R13, R58, R90.reuse, RZ ;  /* 0x0000005a3a0d8224 */ /* 0x080fe200078e02ff */
[----:B------:R0:W-:Y:S01]  /*5210*/  @!P4 STG.E.U8 desc[UR36][R14.64], R11 ;  /* 0x0000000b0e00c986 */ /* 0x0001e2000c101124 */
[----:B------:R-:W-:Y:S01]  /*5220*/  ISETP.LT.OR P4, PT, R3, 0x9, !P2 ;  /* 0x000000090300780c */ /* 0x000fe20005781670 */
[----:B------:R-:W-:Y:S02]  /*5230*/  @!P3 IMAD R59, R59, R90, RZ ;  /* 0x0000005a3b3bb224 */ /* 0x000fe400078e02ff */
[----:B------:R-:W-:Y:S01]  /*5240*/  @!P5 STG.E.U8 desc[UR36][R14.64+0x1], R57 ;  /* 0x000001390e00d986 */ /* 0x000fe2000c101124 */
[----:B------:R-:W-:-:S03]  /*5250*/  ISETP.LT.OR P5, PT, R3, 0xa, !P2 ;  /* 0x0000000a0300780c */ /* 0x000fc600057a1670 */
[----:B------:R1:W-:Y:S01]  /*5260*/  @!P0 STG.E.U8 desc[UR36][R4.64], R13 ;  /* 0x0000000d04008986 */ /* 0x0003e2000c101124 */
[----:B------:R-:W-:-:S03]  /*5270*/  ISETP.LT.OR P0, PT, R3, 0x9, !P1 ;  /* 0x000000090300780c */ /* 0x000fc60004f01670 */
[----:B------:R-:W-:Y:S01]  /*5280*/  @!P3 STG.E.U8 desc[UR36][R4.64+0x1], R59 ;  /* 0x0000013b0400b986 */ /* 0x000fe2000c101124 */
[----:B------:R-:W-:Y:S01]  /*5290*/  ISETP.LT.OR P3, PT, R3, 0xa, !P1 ;  /* 0x0000000a0300780c */ /* 0x000fe20004f61670 */
[----:B------:R-:W-:-:S04]  /*52a0*/  @!P4 IMAD R21, R60, R90, RZ ;  /* 0x0000005a3c15c224 */ /* 0x000fc800078e02ff */
[-C--:B------:R-:W-:Y:S01]  /*52b0*/  @!P5 IMAD R61, R61, R90.reuse, RZ ;  /* 0x0000005a3d3dd224 */ /* 0x080fe200078e02ff */
[----:B------:R2:W-:Y:S01]  /*52c0*/  @!P4 STG.E.U8 desc[UR36][R14.64+0x8], R21 ;  /* 0x000008150e00c986 */ /* 0x0005e2000c101124 */
[C---:B------:R-:W-:Y:S02]  /*52d0*/  ISETP.LT.OR P4, PT, R3.reuse, 0x11, !P2 ;  /* 0x000000110300780c */ /* 0x040fe40005781670 */
[-C--:B0-----:R-:W-:Y:S01]  /*52e0*/  @!P0 IMAD R11, R62, R90.reuse, RZ ;  /* 0x0000005a3e0b8224 */ /* 0x081fe200078e02ff */
[----:B------:R-:W-:Y:S01]  /*52f0*/  @!P5 STG.E.U8 desc[UR36][R14.64+0x9], R61 ;  /* 0x0000093d0e00d986 */ /* 0x000fe2000c101124 */
[----:B------:R-:W-:Y:S02]  /*5300*/  ISETP.LT.OR P5, PT, R3, 0x12, !P2 ;  /* 0x000000120300780c */ /* 0x000fe400057a1670 */
[----:B------:R-:W-:Y:S01]  /*5310*/  @!P3 IMAD R63, R63, R90, RZ ;  /* 0x0000005a3f3fb224 */ /* 0x000fe200078e02ff */
[----:B------:R0:W-:Y:S01]  /*5320*/  @!P0 STG.E.U8 desc[UR36][R4.64+0x8], R11 ;  /* 0x0000080b04008986 */ /* 0x0001e2000c101124 */
[----:B------:R-:W-:-:S03]  /*5330*/  ISETP.LT.OR P0, PT, R3, 0x11, !P1 ;  /* 0x000000110300780c */ /* 0x000fc60004f01670 */
[----:B------:R-:W-:Y:S01]  /*5340*/  @!P3 STG.E.U8 desc[UR36][R4.64+0x9], R63 ;  /* 0x0000093f0400b986 */ /* 0x000fe2000c101124 */
[----:B------:R-:W-:Y:S01]  /*5350*/  ISETP.LT.OR P3, PT, R3, 0x12, !P1 ;  /* 0x000000120300780c */ /* 0x000fe20004f61670 */
[----:B-1----:R-:W-:-:S04]  /*5360*/  @!P4 IMAD R13, R64, R90, RZ ;  /* 0x0000005a400dc224 */ /* 0x002fc800078e02ff */
[-C--:B------:R-:W-:Y:S01]  /*5370*/  @!P5 IMAD R65, R65, R90.reuse, RZ ;  /* 0x0000005a4141d224 */ /* 0x080fe200078e02ff */
[----:B------:R1:W-:Y:S01]  /*5380*/  @!P4 STG.E.U8 desc[UR36][R14.64+0x10], R13 ;  /* 0x0000100d0e00c986 */ /* 0x0003e2000c101124 */
[C---:B------:R-:W-:Y:S02]  /*5390*/  ISETP.LT.OR P4, PT, R3.reuse, 0x19, !P2 ;  /* 0x000000190300780c */ /* 0x040fe40005781670 */
[-C--:B--2---:R-:W-:Y:S01]  /*53a0*/  @!P0 IMAD R21, R66, R90.reuse, RZ ;  /* 0x0000005a42158224 */ /* 0x084fe200078e02ff */
[----:B------:R-:W-:Y:S01]  /*53b0*/  @!P5 STG.E.U8 desc[UR36][R14.64+0x11], R65 ;  /* 0x000011410e00d986 */ /* 0x000fe2000c101124 */
[----:B------:R-:W-:Y:S02]  /*53c0*/  ISETP.LT.OR P5, PT, R3, 0x1a, !P2 ;  /* 0x0000001a0300780c */ /* 0x000fe400057a1670 */
[----:B------:R-:W-:Y:S01]  /*53d0*/  @!P3 IMAD R67, R67, R90, RZ ;  /* 0x0000005a4343b224 */ /* 0x000fe200078e02ff */
[----:B------:R2:W-:Y:S01]  /*53e0*/  @!P0 STG.E.U8 desc[UR36][R4.64+0x10], R21 ;  /* 0x0000101504008986 */ /* 0x0005e2000c101124 */
[----:B------:R-:W-:-:S03]  /*53f0*/  ISETP.LT.OR P0, PT, R3, 0x19, !P1 ;  /* 0x000000190300780c */ /* 0x000fc60004f01670 */
[----:B------:R-:W-:Y:S01]  /*5400*/  @!P3 STG.E.U8 desc[UR36][R4.64+0x11], R67 ;  /* 0x000011430400b986 */ /* 0x000fe2000c101124 */
[----:B------:R-:W-:Y:S01]  /*5410*/  ISETP.LT.OR P3, PT, R3, 0x1a, !P1 ;  /* 0x0000001a0300780c */ /* 0x000fe20004f61670 */
[----:B0-----:R-:W-:-:S04]  /*5420*/  @!P4 IMAD R11, R68, R90, RZ ;  /* 0x0000005a440bc224 */ /* 0x001fc800078e02ff */
[-C--:B------:R-:W-:Y:S01]  /*5430*/  @!P5 IMAD R69, R69, R90.reuse, RZ ;  /* 0x0000005a4545d224 */ /* 0x080fe200078e02ff */
[----:B------:R0:W-:Y:S01]  /*5440*/  @!P4 STG.E.U8 desc[UR36][R14.64+0x18], R11 ;  /* 0x0000180b0e00c986 */ /* 0x0001e2000c101124 */
[C---:B------:R-:W-:Y:S02]  /*5450*/  ISETP.LT.OR P4, PT, R3.reuse, 0x21, !P2 ;  /* 0x000000210300780c */ /* 0x040fe40005781670 */
[-C--:B-1----:R-:W-:Y:S01]  /*5460*/  @!P0 IMAD R13, R70, R90.reuse, RZ ;  /* 0x0000005a460d8224 */ /* 0x082fe200078e02ff */
[----:B------:R-:W-:Y:S01]  /*5470*/  @!P5 STG.E.U8 desc[UR36][R14.64+0x19], R69 ;  /* 0x000019450e00d986 */ /* 0x000fe2000c101124 */
[----:B------:R-:W-:Y:S02]  /*5480*/  ISETP.LT.OR P5, PT, R3, 0x22, !P2 ;  /* 0x000000220300780c */ /* 0x000fe400057a1670 */
[----:B------:R-:W-:Y:S01]  /*5490*/  @!P3 IMAD R71, R71, R90, RZ ;  /* 0x0000005a4747b224 */ /* 0x000fe200078e02ff */
[----:B------:R1:W-:Y:S01]  /*54a0*/  @!P0 STG.E.U8 desc[UR36][R4.64+0x18], R13 ;  /* 0x0000180d04008986 */ /* 0x0003e2000c101124 */
[----:B------:R-:W-:-:S03]  /*54b0*/  ISETP.LT.OR P0, PT, R3, 0x21, !P1 ;  /* 0x000000210300780c */ /* 0x000fc60004f01670 */
[----:B------:R-:W-:Y:S01]  /*54c0*/  @!P3 STG.E.U8 desc[UR36][R4.64+0x19], R71 ;  /* 0x000019470400b986 */ /* 0x000fe2000c101124 */
[----:B------:R-:W-:Y:S01]  /*54d0*/  ISETP.LT.OR P3, PT, R3, 0x22, !P1 ;  /* 0x000000220300780c */ /* 0x000fe20004f61670 */
[----:B--2---:R-:W-:-:S04]  /*54e0*/  @!P4 IMAD R21, R72, R90, RZ ;  /* 0x0000005a4815c224 */ /* 0x004fc800078e02ff */
        /* <DEDUP_REMOVED lines=32> */
[----:B------:R-:W-:-:S02]  /*56f0*/  ISETP.GE.AND P0, PT, R110, 0x81, PT ;  /* 0x000000816e00780c */ /* 0x000fc40003f06270 */
[C---:B------:R-:W-:Y:S01]  /*5700*/  ISETP.LT.OR P5, PT, R3.reuse, 0x39, !P1 ;  /* 0x000000390300780c */ /* 0x040fe20004fa1670 */
[----:B------:R-:W-:Y:S01]  /*5710*/  @!P3 STG.E.U8 desc[UR36][R4.64+0x31], R83 ;  /* 0x000031530400b986 */ /* 0x000fe2000c101124 */
[C---:B------:R-:W-:Y:S01]  /*5720*/  ISETP.LT.OR P1, PT, R3.reuse, 0x3a, !P1 ;  /* 0x0000003a0300780c */ /* 0x040fe20004f21670 */
[----:B--2---:R-:W-:Y:S01]  /*5730*/  @!P4 IMAD R21, R84, R90, RZ ;  /* 0x0000005a5415c224 */ /* 0x004fe200078e02ff */
[----:B------:R-:W-:-:S03]  /*5740*/  ISETP.LT.OR P3, PT, R3, 0x1, !P0 ;  /* 0x000000010300780c */ /* 0x000fc60004761670 */
[----:B------:R-:W-:Y:S01]  /*5750*/  @!P2 IMAD R85, R85, R90, RZ ;  /* 0x0000005a5555a224 */ /* 0x000fe200078e02ff */
[----:B------:R-:W-:Y:S01]  /*5760*/  @!P4 STG.E.U8 desc[UR36][R14.64+0x38], R21 ;  /* 0x000038150e00c986 */ /* 0x000fe2000c101124 */
[----:B------:R-:W-:-:S03]  /*5770*/  ISETP.LT.OR P4, PT, R3, 0x2, !P0 ;  /* 0x000000020300780c */ /* 0x000fc60004781670 */
[----:B------:R-:W-:Y:S01]  /*5780*/  @!P2 STG.E.U8 desc[UR36][R14.64+0x39], R85 ;  /* 0x000039550e00a986 */ /* 0x000fe2000c101124 */
[-C--:B0-----:R-:W-:Y:S01]  /*5790*/  @!P5 IMAD R11, R86, R90.reuse, RZ ;  /* 0x0000005a560bd224 */ /* 0x081fe200078e02ff */
[----:B------:R-:W-:Y:S01]  /*57a0*/  ISETP.GE.AND P2, PT, R110, 0x89, PT ;  /* 0x000000896e00780c */ /* 0x000fe20003f46270 */
[-C--:B------:R-:W-:Y:S02]  /*57b0*/  @!P1 IMAD R87, R87, R90.reuse, RZ ;  /* 0x0000005a57579224 */ /* 0x080fe400078e02ff */
[----:B-1----:R-:W-:Y:S01]  /*57c0*/  @!P3 IMAD R13, R24, R90, RZ ;  /* 0x0000005a180db224 */ /* 0x002fe200078e02ff */
[----:B------:R0:W-:Y:S01]  /*57d0*/  @!P5 STG.E.U8 desc[UR36][R4.64+0x38], R11 ;  /* 0x0000380b0400d986 */ /* 0x0001e2000c101124 */
[----:B------:R-:W-:-:S03]  /*57e0*/  ISETP.LT.OR P5, PT, R3, 0x1, !P2 ;  /* 0x000000010300780c */ /* 0x000fc600057a1670 */
[----:B------:R-:W-:Y:S01]  /*57f0*/  @!P4 IMAD R25, R25, R90, RZ ;  /* 0x0000005a1919c224 */ /* 0x000fe200078e02ff */
[----:B------:R1:W-:Y:S01]  /*5800*/  @!P1 STG.E.U8 desc[UR36][R4.64+0x39], R87 ;  /* 0x0000395704009986 */ /* 0x0003e2000c101124 */
[----:B------:R-:W-:-:S03]  /*5810*/  ISETP.LT.OR P1, PT, R3, 0x2, !P2 ;  /* 0x000000020300780c */ /* 0x000fc60005721670 */
[----:B------:R-:W-:Y:S01]  /*5820*/  @!P3 STG.E.U8 desc[UR36][R6.64], R13 ;  /* 0x0000000d0600b986 */ /* 0x000fe2000c101124 */
[----:B------:R-:W-:-:S03]  /*5830*/  ISETP.LT.OR P3, PT, R3, 0x9, !P0 ;  /* 0x000000090300780c */ /* 0x000fc60004761670 */
[----:B------:R-:W-:Y:S01]  /*5840*/  @!P4 STG.E.U8 desc[UR36][R6.64+0x1], R25 ;  /* 0x000001190600c986 */ /* 0x000fe2000c101124 */
[----:B------:R-:W-:Y:S01]  /*5850*/  ISETP.LT.OR P4, PT, R3, 0xa, !P0 ;  /* 0x0000000a0300780c */ /* 0x000fe20004781670 */
[----:B0-----:R-:W-:-:S04]  /*5860*/  @!P5 IMAD R11, R26, R90, RZ ;  /* 0x0000005a1a0bd224 */ /* 0x001fc800078e02ff */
[-C--:B------:R-:W-:Y:S01]  /*5870*/  @!P1 IMAD R27, R27, R90.reuse, RZ ;  /* 0x0000005a1b1b9224 */ /* 0x080fe200078e02ff */
[----:B------:R0:W-:Y:S01]  /*5880*/  @!P5 STG.E.U8 desc[UR36][R8.64], R11 ;  /* 0x0000000b0800d986 */ /* 0x0001e2000c101124 */
[C---:B------:R-:W-:Y:S02]  /*5890*/  ISETP.LT.OR P5, PT, R3.reuse, 0x9, !P2 ;  /* 0x000000090300780c */ /* 0x040fe400057a1670 */
[-C--:B------:R-:W-:Y:S01]  /*58a0*/  @!P3 IMAD R15, R28, R90.reuse, RZ ;  /* 0x0000005a1c0fb224 */ /* 0x080fe200078e02ff */
[----:B------:R-:W-:Y:S01]  /*58b0*/  @!P1 STG.E.U8 desc[UR36][R8.64+0x1], R27 ;  /* 0x0000011b08009986 */ /* 0x000fe2000c101124 */
[----:B------:R-:W-:Y:S02]  /*58c0*/  ISETP.LT.OR P1, PT, R3, 0xa, !P2 ;  /* 0x0000000a0300780c */ /* 0x000fe40005721670 */
[----:B------:R-:W-:Y:S01]  /*58d0*/  @!P4 IMAD R29, R29, R90, RZ ;  /* 0x0000005a1d1dc224 */ /* 0x000fe200078e02ff */
[----:B------:R-:W-:Y:S01]  /*58e0*/  @!P3 STG.E.U8 desc[UR36][R6.64+0x8], R15 ;  /* 0x0000080f0600b986 */ /* 0x000fe2000c101124 */
[----:B------:R-:W-:-:S03]  /*58f0*/  ISETP.LT.OR P3, PT, R3, 0x11, !P0 ;  /* 0x000000110300780c */ /* 0x000fc60004761670 */
[----:B------:R-:W-:Y:S01]  /*5900*/  @!P4 STG.E.U8 desc[UR36][R6.64+0x9], R29 ;  /* 0x0000091d0600c986 */ /* 0x000fe2000c101124 */
[----:B------:R-:W-:Y:S01]  /*5910*/  ISETP.LT.OR P4, PT, R3, 0x12, !P0 ;  /* 0x000000120300780c */ /* 0x000fe20004781670 */
[----:B-1----:R-:W-:-:S04]  /*5920*/  @!P5 IMAD R5, R30, R90, RZ ;  /* 0x0000005a1e05d224 */ /* 0x002fc800078e02ff */
[-C--:B------:R-:W-:Y:S01]  /*5930*/  @!P1 IMAD R31, R31, R90.reuse, RZ ;  /* 0x0000005a1f1f9224 */ /* 0x080fe200078e02ff */
[----:B------:R1:W-:Y:S01]  /*5940*/  @!P5 STG.E.U8 desc[UR36][R8.64+0x8], R5 ;  /* 0x000008050800d986 */ /* 0x0003e2000c101124 */
[C---:B------:R-:W-:Y:S02]  /*5950*/  ISETP.LT.OR P5, PT, R3.reuse, 0x11, !P2 ;  /* 0x000000110300780c */ /* 0x040fe400057a1670 */
[-C--:B0-----:R-:W-:Y:S01]  /*5960*/  @!P3 IMAD R11, R32, R90.reuse, RZ ;  /* 0x0000005a200bb224 */ /* 0x081fe200078e02ff */
        /* <DEDUP_REMOVED lines=11> */
[-C--:B------:R-:W-:Y:S01]  /*5a20*/  @!P3 IMAD R13, R36, R90.reuse, RZ ;  /* 0x0000005a240db224 */ /* 0x080fe200078e02ff */
        /* <DEDUP_REMOVED lines=32> */
[----:B------:R-:W-:-:S04]  /*5c30*/  @!P1 IMAD R11, R46, R90, RZ ;  /* 0x0000005a2e0b9224 */ /* 0x000fc800078e02ff */
[-C--:B------:R-:W-:Y:S01]  /*5c40*/  @!P3 IMAD R47, R47, R90.reuse, RZ ;  /* 0x0000005a2f2fb224 */ /* 0x080fe200078e02ff */
[----:B------:R1:W-:Y:S01]  /*5c50*/  @!P1 STG.E.U8 desc[UR36][R8.64+0x28], R11 ;  /* 0x0000280b08009986 */ /* 0x0003e2000c101124 */
[----:B------:R-:W-:Y:S02]  /*5c60*/  ISETP.LT.OR P1, PT, R3, 0x31, !P2 ;  /* 0x000000310300780c */ /* 0x000fe40005721670 */
[----:B------:R-:W-:Y:S01]  /*5c70*/  @!P4 IMAD R49, R49, R90, RZ ;  /* 0x0000005a3131c224 */ /* 0x000fe200078e02ff */
[----:B------:R2:W-:Y:S01]  /*5c80*/  @!P3 STG.E.U8 desc[UR36][R8.64+0x29], R47 ;  /* 0x0000292f0800b986 */ /* 0x0005e2000c101124 */
[C---:B------:R-:W-:Y:S02]  /*5c90*/  ISETP.LT.OR P3, PT, R3.reuse, 0x39, !P0 ;  /* 0x000000390300780c */ /* 0x040fe40004761670 */
[C---:B------:R-:W-:Y:S01]  /*5ca0*/  ISETP.LT.OR P0, PT, R3.reuse, 0x3a, !P0 ;  /* 0x0000003a0300780c */ /* 0x040fe20004701670 */
[----:B------:R2:W-:Y:S01]  /*5cb0*/  @!P4 STG.E.U8 desc[UR36][R6.64+0x31], R49 ;  /* 0x000031310600c986 */ /* 0x0005e2000c101124 */
[----:B------:R-:W-:-:S03]  /*5cc0*/  ISETP.LT.OR P4, PT, R3, 0x32, !P2 ;  /* 0x000000320300780c */ /* 0x000fc60005781670 */
[----:B------:R2:W-:Y:S01]  /*5cd0*/  @!P5 STG.E.U8 desc[UR36][R6.64+0x30], R13 ;  /* 0x0000300d0600d986 */ /* 0x0005e2000c101124 */
[C---:B------:R-:W-:Y:S02]  /*5ce0*/  ISETP.LT.OR P5, PT, R3.reuse, 0x39, !P2 ;  /* 0x000000390300780c */ /* 0x040fe400057a1670 */
[----:B------:R-:W-:Y:S01]  /*5cf0*/  ISETP.LT.OR P2, PT, R3, 0x3a, !P2 ;  /* 0x0000003a0300780c */ /* 0x000fe20005741670 */
[-C--:B------:R-:W-:Y:S02]  /*5d00*/  @!P1 IMAD R3, R50, R90.reuse, RZ ;  /* 0x0000005a32039224 */ /* 0x080fe400078e02ff */
[-C--:B0-----:R-:W-:Y:S02]  /*5d10*/  @!P3 IMAD R5, R52, R90.reuse, RZ ;  /* 0x0000005a3405b224 */ /* 0x081fe400078e02ff */
[-C--:B------:R-:W-:Y:S01]  /*5d20*/  @!P0 IMAD R53, R53, R90.reuse, RZ ;  /* 0x0000005a35358224 */ /* 0x080fe200078e02ff */
[----:B------:R2:W-:Y:S01]  /*5d30*/  @!P1 STG.E.U8 desc[UR36][R8.64+0x30], R3 ;  /* 0x0000300308009986 */ /* 0x0005e2000c101124 */
[----:B------:R-:W-:-:S04]  /*5d40*/  @!P4 IMAD R51, R51, R90, RZ ;  /* 0x0000005a3333c224 */ /* 0x000fc800078e02ff */
[-C--:B-1----:R-:W-:Y:S01]  /*5d50*/  @!P5 IMAD R11, R54, R90.reuse, RZ ;  /* 0x0000005a360bd224 */ /* 0x082fe200078e02ff */
[----:B------:R2:W-:Y:S01]  /*5d60*/  @!P4 STG.E.U8 desc[UR36][R8.64+0x31], R51 ;  /* 0x000031330800c986 */ /* 0x0005e2000c101124 */
[----:B------:R-:W-:-:S03]  /*5d70*/  @!P2 IMAD R55, R55, R90, RZ ;  /* 0x0000005a3737a224 */ /* 0x000fc600078e02ff */
[----:B------:R2:W-:Y:S04]  /*5d80*/  @!P3 STG.E.U8 desc[UR36][R6.64+0x38], R5 ;  /* 0x000038050600b986 */ /* 0x0005e8000c101124 */
[----:B------:R2:W-:Y:S04]  /*5d90*/  @!P0 STG.E.U8 desc[UR36][R6.64+0x39], R53 ;  /* 0x0000393506008986 */ /* 0x0005e8000c101124 */
[----:B------:R2:W-:Y:S04]  /*5da0*/  @!P5 STG.E.U8 desc[UR36][R8.64+0x38], R11 ;  /* 0x0000380b0800d986 */ /* 0x0005e8000c101124 */
[----:B------:R2:W-:Y:S02]  /*5db0*/  @!P2 STG.E.U8 desc[UR36][R8.64+0x39], R55 ;  /* 0x000039370800a986 */ /* 0x0005e4000c101124 */
.L_x_162:
[----:B------:R-:W-:Y:S05]  /*5dc0*/  BSYNC B0 ;  /* 0x0000000000007941 */ /* 0x000fea0003800000 */
.L_x_32:
[----:B------:R-:W-:Y:S01]  /*5dd0*/  IADD3 R16, P0, R16, UR38, RZ ;  /* 0x0000002610107c10 */ /* 0x000fe2000ff1e0ff */
[----:B------:R-:W-:Y:S01]  /*5de0*/  ULDC.64 UR4, c[0x0][0x650] ;  /* 0x0001940000047ab9 */ /* 0x000fe20000000a00 */
[----:B--2---:R-:W-:Y:S01]  /*5df0*/  PRMT R3, RZ, 0x7610, R3 ;  /* 0x00007610ff037816 */ /* 0x004fe20000000003 */
[----:B------:R-:W-:Y:S01]  /*5e00*/  IMAD.MOV.U32 R100, RZ, RZ, -0x1 ;  /* 0xffffffffff647424 */ /* 0x000fe200078e00ff */
[----:B------:R-:W-:Y:S01]  /*5e10*/  IADD3.X R17, R17, UR41, RZ, P0, !PT ;  /* 0x0000002911117c10 */ /* 0x000fe200087fe4ff */
[----:B0-----:R-:W-:Y:S01]  /*5e20*/  IMAD.MOV.U32 R23, RZ, RZ, -0x1 ;  /* 0xffffffffff177424 */ /* 0x001fe200078e00ff */
[----:B------:R-:W-:-:S04]  /*5e30*/  ISETP.GE.U32.AND P0, PT, R16, UR4, PT ;  /* 0x0000000410007c0c */ /* 0x000fc8000bf06070 */
[----:B------:R-:W-:-:S13]  /*5e40*/  ISETP.GE.U32.AND.EX P0, PT, R17, UR5, PT, P0 ;  /* 0x0000000511007c0c */ /* 0x000fda000bf06100 */
[----:B------:R-:W-:Y:S05]  /*5e50*/  @P0 BRA `(.L_x_163) ;  /* 0x00000004004c0947 */ /* 0x000fea0003800000 */
[----:B------:R-:W0:Y:S01]  /*5e60*/  LDC.64 R10, c[0x0][0x628] ;  /* 0x00018a00ff0a7b82 */ /* 0x000e220000000a00 */
[----:B------:R-:W2:Y:S01]  /*5e70*/  S2R R12, SR_CTAID.X ;  /* 0x00000000000c7919 */ /* 0x000ea20000002500 */
[----:B----4-:R-:W-:Y:S02]  /*5e80*/  IMAD.MOV.U32 R8, RZ, RZ, R16 ;  /* 0x000000ffff087224 */ /* 0x010fe400078e0010 */
[----:B------:R-:W-:Y:S01]  /*5e90*/  IMAD.MOV.U32 R9, RZ, RZ, R17 ;  /* 0x000000ffff097224 */ /* 0x000fe200078e0011 */
[----:B------:R-:W4:Y:S03]  /*5ea0*/  S2R R20, SR_CTAID.Y ;  /* 0x0000000000147919 */ /* 0x000f260000002600 */
[----:B------:R-:W1:Y:S08]  /*5eb0*/  LDC R0, c[0x0][0x630] ;  /* 0x00018c00ff007b82 */ /* 0x000e700000000800 */
[----:B------:R-:W1:Y:S01]  /*5ec0*/  LDC.64 R14, c[0x0][0x620] ;  /* 0x00018800ff0e7b82 */ /* 0x000e620000000a00 */
[----:B0-----:R-:W-:-:S04]  /*5ed0*/  ISETP.NE.U32.AND P0, PT, R10, RZ, PT ;  /* 0x000000ff0a00720c */ /* 0x001fc80003f05070 */
[----:B------:R-:W-:-:S13]  /*5ee0*/  ISETP.NE.AND.EX P0, PT, R11, RZ, PT, P0 ;  /* 0x000000ff0b00720c */ /* 0x000fda0003f05300 */
[----:B-12-4-:R-:W-:Y:S05]  /*5ef0*/  @!P0 BRA `(.L_x_164) ;  /* 0x0000000000288947 */ /* 0x016fea0003800000 */
[----:B------:R-:W0:Y:S02]  /*5f00*/  LDC R3, c[0x0][0x634] ;  /* 0x00018d00ff037b82 */ /* 0x000e240000000800 */
[----:B0-----:R-:W-:-:S05]  /*5f10*/  IADD3 R3, P0, R16, R3, RZ ;  /* 0x0000000310037210 */ /* 0x001fca0007f1e0ff */
[----:B------:R-:W-:-:S04]  /*5f20*/  IMAD.X R13, RZ, RZ, R17, P0 ;  /* 0x000000ffff0d7224 */ /* 0x000fc800000e0611 */
[----:B------:R-:W-:-:S04]  /*5f30*/  IMAD.WIDE.U32 R4, R13, R10, RZ ;  /* 0x0000000a0d047225 */ /* 0x000fc800078e00ff */
[----:B---3--:R-:W-:-:S04]  /*5f40*/  IMAD.WIDE.U32 R6, P0, R3, R11, R4 ;  /* 0x0000000b03067225 */ /* 0x008fc80007800004 */
[----:B------:R-:W-:-:S04]  /*5f50*/  IMAD.WIDE.U32 R4, R3, R10, RZ ;  /* 0x0000000a03047225 */ /* 0x000fc800078e00ff */
[----:B------:R-:W-:Y:S01]  /*5f60*/  IMAD.X R9, RZ, RZ, RZ, P0 ;  /* 0x000000ffff097224 */ /* 0x000fe200000e06ff */
[----:B------:R-:W-:Y:S01]  /*5f70*/  IADD3 RZ, P0, R5, R6, RZ ;  /* 0x0000000605ff7210 */ /* 0x000fe20007f1e0ff */
[----:B------:R-:W-:-:S04]  /*5f80*/  IMAD.MOV.U32 R8, RZ, RZ, R7 ;  /* 0x000000ffff087224 */ /* 0x000fc800078e0007 */
[----:B------:R-:W-:-:S08]  /*5f90*/  IMAD.WIDE.U32.X R8, R13, R11, R8, P0 ;  /* 0x0000000b0d087225 */ /* 0x000fd000000e0408 */
.L_x_164:
[-CC-:B------:R-:W-:Y:S01]  /*5fa0*/  SHF.R.U64 R23, R8, R0.reuse, R9.reuse ;  /* 0x0000000008177219 */ /* 0x180fe20000001209 */
[----:B------:R-:W0:Y:S01]  /*5fb0*/  LDC.64 R26, c[0x0][0x640] ;  /* 0x00019000ff1a7b82 */ /* 0x000e220000000a00 */
[----:B------:R-:W-:Y:S01]  /*5fc0*/  SHF.R.U32.HI R0, RZ, R0, R9 ;  /* 0x00000000ff007219 */ /* 0x000fe20000011609 */
[----:B------:R-:W-:Y:S01]  /*5fd0*/  ULDC UR4, c[0x0][0x150] ;  /* 0x0000540000047ab9 */ /* 0x000fe20000000800 */
[----:B------:R-:W-:Y:S02]  /*5fe0*/  IADD3 R3, P0, RZ, -R23, RZ ;  /* 0x80000017ff037210 */ /* 0x000fe40007f1e0ff */
[----:B---3--:R-:W-:-:S03]  /*5ff0*/  I2FP.F32.U32 R7, R12 ;  /* 0x0000000c00077245 */ /* 0x008fc60000201000 */
[----:B------:R-:W1:Y:S01]  /*6000*/  LDC R6, c[0x0][0x618] ;  /* 0x00018600ff067b82 */ /* 0x000e620000000800 */
[----:B------:R-:W-:Y:S02]  /*6010*/  IMAD.X R5, RZ, RZ, ~R0, P0 ;  /* 0x000000ffff057224 */ /* 0x000fe400000e0e00 */
[----:B------:R-:W-:Y:S01]  /*6020*/  FMUL R7, R7, UR4 ;  /* 0x0000000407077c20 */ /* 0x000fe20008400000 */
[----:B------:R-:W-:Y:S01]  /*6030*/  ULDC UR4, c[0x0][0x154] ;  /* 0x0000550000047ab9 */ /* 0x000fe20000000800 */
[-C--:B------:R-:W-:Y:S02]  /*6040*/  IMAD R0, R5, R14.reuse, RZ ;  /* 0x0000000e05007224 */ /* 0x080fe400078e02ff */
[C---:B------:R-:W-:Y:S01]  /*6050*/  IMAD.WIDE.U32 R4, R3.reuse, R14, R16 ;  /* 0x0000000e03047225 */ /* 0x040fe200078e0010 */
[----:B------:R-:W2:Y:S01]  /*6060*/  LDC R11, c[0x0][0x608] ;  /* 0x00018200ff0b7b82 */ /* 0x000ea20000000800 */
[----:B------:R-:W3:Y:S02]  /*6070*/  F2I.U32.TRUNC.NTZ R7, R7 ;  /* 0x0000000700077305 */ /* 0x000ee4000020f000 */
[----:B------:R-:W-:-:S04]  /*6080*/  IMAD R3, R3, R15, R0 ;  /* 0x0000000f03037224 */ /* 0x000fc800078e0200 */
[----:B------:R-:W-:Y:S01]  /*6090*/  IMAD.IADD R3, R5, 0x1, R3 ;  /* 0x0000000105037824 */ /* 0x000fe200078e0203 */
[----:B------:R-:W4:Y:S01]  /*60a0*/  LDC R8, c[0x0][0x658] ;  /* 0x00019600ff087b82 */ /* 0x000f220000000800 */
[----:B------:R-:W-:Y:S02]  /*60b0*/  I2FP.F32.U32 R5, R20 ;  /* 0x0000001400057245 */ /* 0x000fe40000201000 */
[----:B0-----:R-:W-:-:S04]  /*60c0*/  ISETP.NE.U32.AND P0, PT, R26, RZ, PT ;  /* 0x000000ff1a00720c */ /* 0x001fc80003f05070 */
[----:B------:R-:W-:Y:S01]  /*60d0*/  ISETP.NE.AND.EX P0, PT, R27, RZ, PT, P0 ;  /* 0x000000ff1b00720c */ /* 0x000fe20003f05300 */
[----:B------:R-:W0:Y:S01]  /*60e0*/  LDC R9, c[0x0][0x144] ;  /* 0x00005100ff097b82 */ /* 0x000e220000000800 */
[-C--:B-1----:R-:W-:Y:S01]  /*60f0*/  SHF.R.U32.HI R0, RZ, R6.reuse, R3 ;  /* 0x00000006ff007219 */ /* 0x082fe20000011603 */
[----:B---3--:R-:W-:Y:S01]  /*6100*/  IMAD.MOV R7, RZ, RZ, -R7 ;  /* 0x000000ffff077224 */ /* 0x008fe200078e0a07 */
[----:B------:R-:W-:Y:S01]  /*6110*/  SHF.R.U64 R13, R4, R6, R3 ;  /* 0x00000006040d7219 */ /* 0x000fe20000001203 */
[----:B------:R-:W-:-:S04]  /*6120*/  FMUL R6, R5, UR4 ;  /* 0x0000000405067c20 */ /* 0x000fc80008400000 */
[----:B------:R-:W1:Y:S01]  /*6130*/  LDC R21, c[0x0][0x148] ;  /* 0x00005200ff157b82 */ /* 0x000e620000000800 */
[-CC-:B--2---:R-:W-:Y:S02]  /*6140*/  SHF.R.U64 R10, R13, R11.reuse, R0.reuse ;  /* 0x0000000b0d0a7219 */ /* 0x184fe40000001200 */
[----:B------:R-:W-:Y:S02]  /*6150*/  SHF.R.U32.HI R3, RZ, R11, R0 ;  /* 0x0000000bff037219 */ /* 0x000fe40000011600 */
[----:B------:R2:W3:Y:S03]  /*6160*/  F2I.U32.TRUNC.NTZ R0, R6 ;  /* 0x0000000600007305 */ /* 0x0004e6000020f000 */
[----:B------:R-:W1:Y:S01]  /*6170*/  LDC R14, c[0x0][0x648] ;  /* 0x00019200ff0e7b82 */ /* 0x000e620000000800 */
[-CC-:B----4-:R-:W-:Y:S02]  /*6180*/  SHF.R.U64 R15, R10, R8.reuse, R3.reuse ;  /* 0x000000080a0f7219 */ /* 0x190fe40000001203 */
[----:B------:R-:W-:-:S03]  /*6190*/  SHF.R.U32.HI R5, RZ, R8, R3 ;  /* 0x00000008ff057219 */ /* 0x000fc60000011603 */
[----:B------:R-:W-:Y:S02]  /*61a0*/  IMAD.MOV.U32 R4, RZ, RZ, R15 ;  /* 0x000000ffff047224 */ /* 0x000fe400078e000f */
[----:B------:R-:W4:Y:S01]  /*61b0*/  LDC R24, c[0x0][0x638] ;  /* 0x00018e00ff187b82 */ /* 0x000f220000000800 */
[----:B0-----:R-:W-:-:S07]  /*61c0*/  IMAD R25, R9, R7, R12 ;  /* 0x0000000709197224 */ /* 0x001fce00078e020c */
[----:B------:R-:W0:Y:S08]  /*61d0*/  LDC R28, c[0x0][0x610] ;  /* 0x00018400ff1c7b82 */ /* 0x000e300000000800 */
[----:B------:R-:W0:Y:S01]  /*61e0*/  LDC R29, c[0x0][0x600] ;  /* 0x00018000ff1d7b82 */ /* 0x000e220000000800 */
[----:B--23--:R-:W-:Y:S05]  /*61f0*/  @!P0 BRA `(.L_x_165) ;  /* 0x0000000000288947 */ /* 0x00cfea0003800000 */
[----:B------:R-:W2:Y:S02]  /*6200*/  LDC R4, c[0x0][0x64c] ;  /* 0x00019300ff047b82 */ /* 0x000ea40000000800 */
[----:B--2---:R-:W-:-:S05]  /*6210*/  IADD3 R3, P0, R15, R4, RZ ;  /* 0x000000040f037210 */ /* 0x004fca0007f1e0ff */
        /* <DEDUP_REMOVED lines=8> */
.L_x_165:
[----:B------:R-:W-:Y:S02]  /*62a0*/  ISETP.NE.AND P0, PT, R2, 0x1, PT ;  /* 0x000000010200780c */ /* 0x000fe40003f05270 */
[----:B-1----:R-:W-:Y:S01]  /*62b0*/  SHF.R.U64 R3, R4, R14, R5 ;  /* 0x0000000e04037219 */ /* 0x002fe20000001205 */
[----:B------:R-:W-:Y:S01]  /*62c0*/  IMAD.MOV R5, RZ, RZ, -R0 ;  /* 0x000000ffff057224 */ /* 0x000fe200078e0a00 */
[----:B------:R-:W-:Y:S02]  /*62d0*/  LOP3.LUT R0, R10, R97, RZ, 0xc0, !PT ;  /* 0x000000610a007212 */ /* 0x000fe400078ec0ff */
[----:B------:R-:W-:Y:S01]  /*62e0*/  LOP3.LUT R6, R13, R96, RZ, 0xc0, !PT ;  /* 0x000000600d067212 */ /* 0x000fe200078ec0ff */
[----:B------:R-:W-:Y:S02]  /*62f0*/  IMAD.MOV R4, RZ, RZ, -R3 ;  /* 0x000000ffff047224 */ /* 0x000fe400078e0a03 */
[----:B------:R-:W-:Y:S02]  /*6300*/  IMAD R0, R93, R3, R0 ;  /* 0x000000035d007224 */ /* 0x000fe400078e0200 */
[----:B----4-:R-:W-:-:S02]  /*6310*/  IMAD R3, R4, R24, R15 ;  /* 0x0000001804037224 */ /* 0x010fc400078e020f */
[----:B------:R-:W-:Y:S02]  /*6320*/  @P0 IMAD R25, R21, R5, R20 ;  /* 0x0000000515190224 */ /* 0x000fe400078e0214 */
[----:B0-----:R-:W-:Y:S02]  /*6330*/  IMAD R5, R3, R29, R6 ;  /* 0x0000001d03057224 */ /* 0x001fe400078e0206 */
[----:B------:R-:W-:Y:S02]  /*6340*/  IMAD R0, R0, R28, R25 ;  /* 0x0000001c00007224 */ /* 0x000fe400078e0219 */
[----:B------:R-:W-:-:S03]  /*6350*/  IMAD.MOV.U32 R4, RZ, RZ, 0x1 ;  /* 0x00000001ff047424 */ /* 0x000fc600078e00ff */
[----:B------:R-:W-:Y:S02]  /*6360*/  SEL R100, R5, R0, !P0 ;  /* 0x0000000005647207 */ /* 0x000fe40004000000 */
[----:B------:R-:W-:Y:S02]  /*6370*/  PRMT R3, R4, 0x7610, R3 ;  /* 0x0000761004037816 */ /* 0x000fe40000000003 */
[----:B------:R-:W-:-:S07]  /*6380*/  SEL R0, R0, R5, !P0 ;  /* 0x0000000500007207 */ /* 0x000fce0004000000 */
.L_x_163:
[----:B------:R-:W-:Y:S01]  /*6390*/  UIADD3 UR42, UR43, UR42, URZ ;  /* 0x0000002a2b2a7290 */ /* 0x000fe2000fffe03f */
[----:B------:R-:W-:Y:S01]  /*63a0*/  LOP3.LUT P0, RZ, R3, 0xff, RZ, 0xc0, !PT ;  /* 0x000000ff03ff7812 */ /* 0x000fe2000780c0ff */
[----:B------:R-:W-:Y:S02]  /*63b0*/  IMAD.MOV.U32 R101, RZ, RZ, R0 ;  /* 0x000000ffff657224 */ /* 0x000fe400078e0000 */
[----:B------:R-:W-:Y:S02]  /*63c0*/  USHF.R.U32.HI UR4, URZ, 0x1, UR42 ;  /* 0x000000013f047899 */ /* 0x000fe4000801162a */
[----:B------:R-:W-:Y:S02]  /*63d0*/  UISETP.GT.U32.AND UP1, UPT, UR42, 0x1, UPT ;  /* 0x000000012a00788c */ /* 0x000fe4000bf24070 */
[----:B------:R-:W-:Y:S02]  /*63e0*/  ULOP3.LUT UR4, UR4, 0x1, URZ, 0xc0, !UPT ;  /* 0x0000000104047892 */ /* 0x000fe4000f8ec03f */
[----:B------:R-:W-:-:S02]  /*63f0*/  UISETP.LT.U32.AND UP1, UPT, UR43, 0x2, UP1 ;  /* 0x000000022b00788c */ /* 0x000fc40008f21070 */
[----:B------:R-:W-:Y:S02]  /*6400*/  UISETP.NE.U32.AND UP0, UPT, UR4, 0x1, UPT ;  /* 0x000000010400788c */ /* 0x000fe4000bf05070 */
[----:B------:R-:W-:Y:S02]  /*6410*/  USEL UR5, URZ, 0x1, !UP1 ;  /* 0x000000013f057887 */ /* 0x000fe4000c800000 */
[----:B------:R-:W-:Y:S02]  /*6420*/  UISETP.GT.U32.AND UP0, UPT, UR43, 0x1, !UP0 ;  /* 0x000000012b00788c */ /* 0x000fe4000c704070 */
[----:B------:R-:W-:Y:S02]  /*6430*/  ULOP3.LUT UR42, UR42, 0x1, URZ, 0xc0, !UPT ;  /* 0x000000012a2a7892 */ /* 0x000fe4000f8ec03f */
[----:B------:R-:W-:-:S04]  /*6440*/  USEL UR4, URZ, 0x1, !UP0 ;  /* 0x000000013f047887 */ /* 0x000fc8000c000000 */
[----:B------:R-:W-:Y:S01]  /*6450*/  ULOP3.LUT UR40, UR4, UR40, UR5, 0x96, !UPT ;  /* 0x0000002804287292 */ /* 0x000fe2000f8e9605 */
[----:B------:R-:W-:Y:S11]  /*6460*/  @P0 BRA `(.L_x_166) ;  /* 0xffffffac00e80947 */ /* 0x000ff6000383ffff */
[----:B------:R-:W-:Y:S05]  /*6470*/  EXIT ;  /* 0x000000000000794d */ /* 0x000fea0003800000 */
.L_x_7:
        /* <DEDUP_REMOVED lines=26> */
.L_x_168:
[----:B------:R-:W0:Y:S01]  /*6620*/  LDC.64 R28, c[0x0][0x640] ;  /* 0x00019000ff1c7b82 */ /* 0x000e220000000a00 */
[-CC-:B------:R-:W-:Y:S01]  /*6630*/  SHF.R.U64 R22, R14, R6.reuse, R15.reuse ;  /* 0x000000060e167219 */ /* 0x180fe2000000120f */
[----:B------:R-:W-:Y:S01]  /*6640*/  IMAD.MOV.U32 R30, RZ, RZ, 0x1 ;  /* 0x00000001ff1e7424 */ /* 0x000fe200078e00ff */
[----:B------:R-:W-:Y:S02]  /*6650*/  SHF.R.U32.HI R6, RZ, R6, R15 ;  /* 0x00000006ff067219 */ /* 0x000fe4000001160f */
[----:B------:R-:W-:-:S03]  /*6660*/  IADD3 R13, P0, RZ, -R22, RZ ;  /* 0x80000016ff0d7210 */ /* 0x000fc60007f1e0ff */
[----:B------:R-:W1:Y:S02]  /*6670*/  LDC R12, c[0x0][0x618] ;  /* 0x00018600ff0c7b82 */ /* 0x000e640000000800 */
[----:B------:R-:W-:-:S04]  /*6680*/  IMAD.X R11, RZ, RZ, ~R6, P0 ;  /* 0x000000ffff0b7224 */ /* 0x000fc800000e0e06 */
[-C--:B------:R-:W-:Y:S02]  /*6690*/  IMAD R6, R11, R26.reuse, RZ ;  /* 0x0000001a0b067224 */ /* 0x080fe400078e02ff */
[----:B------:R-:W2:Y:S01]  /*66a0*/  LDC R14, c[0x0][0x608] ;  /* 0x00018200ff0e7b82 */ /* 0x000ea20000000800 */
[----:B------:R-:W-:-:S04]  /*66b0*/  IMAD.WIDE.U32 R10, R13, R26, R16 ;  /* 0x0000001a0d0a7225 */ /* 0x000fc800078e0010 */
[----:B------:R-:W-:-:S03]  /*66c0*/  IMAD R13, R13, R27, R6 ;  /* 0x0000001b0d0d7224 */ /* 0x000fc600078e0206 */
[----:B------:R-:W3:Y:S01]  /*66d0*/  LDC R25, c[0x0][0x658] ;  /* 0x00019600ff197b82 */ /* 0x000ee20000000800 */
[----:B------:R-:W-:Y:S01]  /*66e0*/  IMAD.IADD R11, R11, 0x1, R13 ;  /* 0x000000010b0b7824 */ /* 0x000fe200078e020d */
[----:B0-----:R-:W-:-:S04]  /*66f0*/  ISETP.NE.U32.AND P0, PT, R28, RZ, PT ;  /* 0x000000ff1c00720c */ /* 0x001fc80003f05070 */
[----:B------:R-:W-:Y:S02]  /*6700*/  ISETP.NE.AND.EX P0, PT, R29, RZ, PT, P0 ;  /* 0x000000ff1d00720c */ /* 0x000fe40003f05300 */
[----:B------:R-:W0:Y:S01]  /*6710*/  LDC R20, c[0x0][0x600] ;  /* 0x00018000ff147b82 */ /* 0x000e220000000800 */
[-CC-:B-1----:R-:W-:Y:S01]  /*6720*/  SHF.R.U64 R8, R10, R12.reuse, R11.reuse ;  /* 0x0000000c0a087219 */ /* 0x182fe2000000120b */
[----:B------:R-:W-:Y:S01]  /*6730*/  IMAD.MOV.U32 R10, RZ, RZ, -0x1 ;  /* 0xffffffffff0a7424 */ /* 0x000fe200078e00ff */
[----:B------:R-:W-:-:S05]  /*6740*/  SHF.R.U32.HI R11, RZ, R12, R11 ;  /* 0x0000000cff0b7219 */ /* 0x000fca000001160b */
[----:B------:R-:W1:Y:S01]  /*6750*/  LDC R26, c[0x0][0x648] ;  /* 0x00019200ff1a7b82 */ /* 0x000e620000000800 */
[-CC-:B--2---:R-:W-:Y:S02]  /*6760*/  SHF.R.U64 R21, R8, R14.reuse, R11.reuse ;  /* 0x0000000e08157219 */ /* 0x184fe4000000120b */
[----:B------:R-:W-:-:S05]  /*6770*/  SHF.R.U32.HI R6, RZ, R14, R11 ;  /* 0x0000000eff067219 */ /* 0x000fca000001160b */
[----:B------:R-:W2:Y:S01]  /*6780*/  LDC R27, c[0x0][0x638] ;  /* 0x00018e00ff1b7b82 */ /* 0x000ea20000000800 */
[-C--:B---3--:R-:W-:Y:S02]  /*6790*/  SHF.L.U32 R10, R10, R25.reuse, RZ ;  /* 0x000000190a0a7219 */ /* 0x088fe400000006ff */
[-CC-:B------:R-:W-:Y:S02]  /*67a0*/  SHF.R.U64 R23, R21, R25.reuse, R6.reuse ;  /* 0x0000001915177219 */ /* 0x180fe40000001206 */
[----:B------:R-:W-:Y:S02]  /*67b0*/  LOP3.LUT R32, RZ, R10, RZ, 0x33, !PT ;  /* 0x0000000aff207212 */ /* 0x000fe400078e33ff */
[----:B------:R-:W-:Y:S01]  /*67c0*/  SHF.R.U32.HI R11, RZ, R25, R6 ;  /* 0x00000019ff0b7219 */ /* 0x000fe20000011606 */
[----:B------:R-:W3:Y:S01]  /*67d0*/  LDC R31, c[0x0][0x610] ;  /* 0x00018400ff1f7b82 */ /* 0x000ee20000000800 */
[----:B------:R-:W-:Y:S01]  /*67e0*/  IMAD.MOV.U32 R10, RZ, RZ, R23 ;  /* 0x000000ffff0a7224 */ /* 0x000fe200078e0017 */
[----:B------:R-:W-:Y:S06]  /*67f0*/  @!P0 BRA `(.L_x_169) ;  /* 0x0000000000288947 */ /* 0x000fec0003800000 */
        /* <DEDUP_REMOVED lines=10> */
.L_x_169:
[----:B------:R-:W-:Y:S02]  /*68a0*/  ISETP.NE.AND P0, PT, R2, 0x1, PT ;  /* 0x000000010200780c */ /* 0x000fe40003f05270 */
[----:B-1----:R-:W-:Y:S01]  /*68b0*/  SHF.R.U64 R6, R10, R26, R11 ;  /* 0x0000001a0a067219 */ /* 0x002fe2000000120b */
[----:B0-----:R-:W-:Y:S01]  /*68c0*/  VIADD R11, R20, 0xffffffff ;  /* 0xffffffff140b7836 */ /* 0x001fe20000000000 */
[----:B------:R-:W-:Y:S02]  /*68d0*/  SHF.L.U32 R30, R30, R25, RZ ;  /* 0x000000191e1e7219 */ /* 0x000fe400000006ff */
[----:B------:R-:W-:Y:S01]  /*68e0*/  LOP3.LUT R5, R21, R32, RZ, 0xc0, !PT ;  /* 0x0000002015057212 */ /* 0x000fe200078ec0ff */
[----:B------:R-:W-:-:S04]  /*68f0*/  IMAD.MOV R10, RZ, RZ, -R6 ;  /* 0x000000ffff0a7224 */ /* 0x000fc800078e0a06 */
[----:B------:R-:W-:Y:S01]  /*6900*/  IMAD R6, R30, R6, R5 ;  /* 0x000000061e067224 */ /* 0x000fe200078e0205 */
[----:B------:R-:W-:Y:S01]  /*6910*/  LOP3.LUT R5, R8, R11, RZ, 0xc0, !PT ;  /* 0x0000000b08057212 */ /* 0x000fe200078ec0ff */
[----:B------:R-:W-:Y:S02]  /*6920*/  @P0 IMAD R7, R9, R24, R4 ;  /* 0x0000001809070224 */ /* 0x000fe400078e0204 */
[----:B--2---:R-:W-:Y:S02]  /*6930*/  IMAD R4, R10, R27, R23 ;  /* 0x0000001b0a047224 */ /* 0x004fe400078e0217 */
[----:B---3--:R-:W-:Y:S02]  /*6940*/  IMAD R7, R6, R31, R7 ;  /* 0x0000001f06077224 */ /* 0x008fe400078e0207 */
[----:B------:R-:W-:Y:S02]  /*6950*/  IMAD R4, R4, R20, R5 ;  /* 0x0000001404047224 */ /* 0x000fe400078e0205 */
[----:B------:R-:W-:-:S02]  /*6960*/  IMAD.MOV.U32 R8, RZ, RZ, 0x1 ;  /* 0x00000001ff087424 */ /* 0x000fc400078e00ff */
[----:B------:R-:W-:Y:S01]  /*6970*/  IMAD.MOV.U32 R6, RZ, RZ, R22 ;  /* 0x000000ffff067224 */ /* 0x000fe200078e0016 */
[----:B------:R-:W-:Y:S02]  /*6980*/  SEL R20, R4, R7, !P0 ;  /* 0x0000000704147207 */ /* 0x000fe40004000000 */
[----:B------:R-:W-:-:S07]  /*6990*/  SEL R21, R7, R4, !P0 ;  /* 0x0000000407157207 */ /* 0x000fce0004000000 */
.L_x_167:
[----:B------:R-:W-:-:S08]  /*69a0*/  NOP ;  /* 0x0000000000007918 */ /* 0x000fd00000000000 */
[----:B------:R-:W0:-:S00]  /*69b0*/  USETMAXREG.DEALLOC.CTAPOOL 0x28 ;  /* 0x00000028000079c8 */ /* 0x000e0000080e0500 */
[----:B0-----:R-:W-:-:S13]  /*69c0*/  ISETP.NE.AND P0, PT, R3, RZ, PT ;  /* 0x000000ff0300720c */ /* 0x001fda0003f05270 */
[----:B------:R-:W-:Y:S05]  /*69d0*/  @P0 EXIT ;  /* 0x000000000000094d */ /* 0x000fea0003800000 */
[----:B------:R-:W-:Y:S01]  /*69e0*/  LOP3.LUT P0, RZ, R8, 0xff, RZ, 0xc0, !PT ;  /* 0x000000ff08ff7812 */ /* 0x000fe2000780c0ff */
[----:B------:R-:W-:Y:S02]  /*69f0*/  IMAD.MOV.U32 R3, RZ, RZ, 0x1 ;  /* 0x00000001ff037424 */ /* 0x000fe400078e00ff */
[----:B------:R-:W-:-:S10]  /*6a00*/  IMAD.MOV.U32 R8, RZ, RZ, RZ ;  /* 0x000000ffff087224 */ /* 0x000fd400078e00ff */
[----:B------:R-:W-:Y:S05]  /*6a10*/  @!P0 BRA `(.L_x_170) ;  /* 0x0000000c00608947 */ /* 0x000fea0003800000 */
[----:B------:R-:W0:Y:S01]  /*6a20*/  LDC R3, c[0x0][0x28c] ;  /* 0x0000a300ff037b82 */ /* 0x000e220000000800 */
[----:B------:R-:W1:Y:S01]  /*6a30*/  S2R R11, SR_CgaCtaId ;  /* 0x00000000000b7919 */ /* 0x000e620000008800 */
[----:B------:R-:W-:Y:S01]  /*6a40*/  ULDC UR5, c[0x0][0x658] ;  /* 0x0001960000057ab9 */ /* 0x000fe20000000800 */
[----:B------:R-:W-:Y:S01]  /*6a50*/  UMOV UR6, 0xffffffff ;  /* 0xffffffff00067882 */ /* 0x000fe20000000000 */
[----:B------:R-:W-:Y:S01]  /*6a60*/  BSSY B0, `(.L_x_170) ;  /* 0x00000d3000007945 */ /* 0x000fe20003800000 */
[----:B------:R-:W-:Y:S01]  /*6a70*/  USHF.L.U32 UR6, UR6, UR5, URZ ;  /* 0x0000000506067299 */ /* 0x000fe2000800063f */
[----:B------:R-:W-:Y:S01]  /*6a80*/  IMAD.MOV.U32 R10, RZ, RZ, 0x1 ;  /* 0x00000001ff0a7424 */ /* 0x000fe200078e00ff */
[----:B------:R-:W-:Y:S01]  /*6a90*/  LOP3.LUT R19, R18, 0x2, RZ, 0xfc, !PT ;  /* 0x0000000212137812 */ /* 0x000fe200078efcff */
[----:B------:R-:W-:Y:S01]  /*6aa0*/  IMAD.MOV.U32 R8, RZ, RZ, RZ ;  /* 0x000000ffff087224 */ /* 0x000fe200078e00ff */
[----:B------:R-:W-:Y:S01]  /*6ab0*/  ULDC UR4, c[0x0][0x600] ;  /* 0x0001800000047ab9 */ /* 0x000fe20000000800 */
[----:B------:R-:W-:Y:S01]  /*6ac0*/  UMOV UR7, 0x1 ;  /* 0x0000000100077882 */ /* 0x000fe20000000000 */
[----:B------:R-:W-:-:S02]  /*6ad0*/  UIADD3 UR4, UR4, -0x1, URZ ;  /* 0xffffffff04047890 */ /* 0x000fc4000fffe03f */
[----:B------:R-:W-:Y:S02]  /*6ae0*/  USHF.L.U32 UR5, UR7, UR5, URZ ;  /* 0x0000000507057299 */ /* 0x000fe4000800063f */
[----:B------:R-:W-:Y:S01]  /*6af0*/  ULOP3.LUT UR6, URZ, UR6, URZ, 0x33, !UPT ;  /* 0x000000063f067292 */ /* 0x000fe2000f8e333f */
[----:B------:R-:W-:Y:S01]  /*6b00*/  ULDC.64 UR30, c[0x0][0x198] ;  /* 0x00006600001e7ab9 */ /* 0x000fe20000000a00 */
[----:B0-----:R-:W-:-:S05]  /*6b10*/  VIADD R3, R3, 0xff ;  /* 0x000000ff03037836 */ /* 0x001fca0000000000 */
[----:B------:R-:W-:-:S04]  /*6b20*/  SHF.R.S32.HI R4, RZ, 0x1f, R3 ;  /* 0x0000001fff047819 */ /* 0x000fc80000011403 */
[----:B------:R-:W-:Y:S01]  /*6b30*/  LEA.HI R9, R4, R3, RZ, 0x8 ;  /* 0x0000000304097211 */ /* 0x000fe200078f40ff */
[C---:B-1----:R-:W-:Y:S02]  /*6b40*/  IMAD.SHL.U32 R4, R11.reuse, 0x1000, RZ ;  /* 0x000010000b047824 */ /* 0x042fe400078e00ff */
[----:B------:R-:W-:Y:S01]  /*6b50*/  IMAD.SHL.U32 R11, R11, 0x20, RZ ;  /* 0x000000200b0b7824 */ /* 0x000fe200078e00ff */
[----:B------:R-:W-:Y:S01]  /*6b60*/  SHF.R.S32.HI R9, RZ, 0x8, R9 ;  /* 0x00000008ff097819 */ /* 0x000fe20000011409 */
[----:B------:R-:W-:Y:S01]  /*6b70*/  IMAD.MOV.U32 R3, RZ, RZ, 0x1 ;  /* 0x00000001ff037424 */ /* 0x000fe200078e00ff */
[----:B------:R-:W-:Y:S02]  /*6b80*/  LOP3.LUT R4, R4, 0x1000, RZ, 0xc0, !PT ;  /* 0x0000100004047812 */ /* 0x000fe400078ec0ff */
[----:B------:R-:W-:Y:S01]  /*6b90*/  LOP3.LUT R11, R11, 0x20, RZ, 0xc0, !PT ;  /* 0x000000200b0b7812 */ /* 0x000fe200078ec0ff */
[----:B------:R-:W-:Y:S01]  /*6ba0*/  VIADD R13, R9, 0x1 ;  /* 0x00000001090d7836 */ /* 0x000fe20000000000 */
[----:B------:R-:W-:-:S07]  /*6bb0*/  LOP3.LUT R12, R4, 0x20100, RZ, 0xfc, !PT ;  /* 0x00020100040c7812 */ /* 0x000fce00078efcff */
.L_x_181:
[----:B------:R-:W-:-:S03]  /*6bc0*/  UMOV UR7, 0xffffffff ;  /* 0xffffffff00077882 */ /* 0x000fc60000000000 */
[----:B------:R-:W-:Y:S05]  /*6bd0*/  BRA.DIV UR7, `(.L_x_171) ;  /* 0x0000000e07907947 */ /* 0x000fea000b800000 */
[----:B------:R-:W-:-:S13]  /*6be0*/  ELECT P6, URZ, PT ;  /* 0x00000000003f782f */ /* 0x000fda00038c0000 */
.L_x_190:
[----:B------:R-:W0:Y:S01]  /*6bf0*/  LDC R4, c[0x0][0x28c] ;  /* 0x0000a300ff047b82 */ /* 0x000e220000000800 */
[----:B------:R-:W-:Y:S01]  /*6c00*/  BSSY B1, `(.L_x_172) ;  /* 0x0000044000017945 */ /* 0x000fe20003800000 */
[----:B0-----:R-:W-:-:S13]  /*6c10*/  ISETP.LT.OR P6, PT, R4, 0x1, !P6 ;  /* 0x000000010400780c */ /* 0x001fda00077c1670 */
[----:B------:R-:W-:Y:S05]  /*6c20*/  @P6 BRA `(.L_x_173) ;  /* 0x0000000400046947 */ /* 0x000fea0003800000 */
[----:B------:R-:W-:Y:S02]  /*6c30*/  IMAD.SHL.U32 R21, R21, 0x100, RZ ;  /* 0x0000010015157824 */ /* 0x000fe400078e00ff */
[----:B------:R-:W-:Y:S02]  /*6c40*/  IMAD R20, R20, 0x40, R11 ;  /* 0x0000004014147824 */ /* 0x000fe400078e020b */
[----:B------:R-:W-:Y:S02]  /*6c50*/  IMAD.MOV.U32 R24, RZ, RZ, RZ ;  /* 0x000000ffff187224 */ /* 0x000fe400078e00ff */
[----:B------:R-:W-:Y:S02]  /*6c60*/  IMAD.MOV.U32 R4, RZ, RZ, R13 ;  /* 0x000000ffff047224 */ /* 0x000fe400078e000d */
[----:B------:R-:W-:Y:S02]  /*6c70*/  IMAD.MOV.U32 R5, RZ, RZ, R3 ;  /* 0x000000ffff057224 */ /* 0x000fe400078e0003 */
[----:B------:R-:W-:-:S07]  /*6c80*/  IMAD.MOV.U32 R7, RZ, RZ, R8 ;  /* 0x000000ffff077224 */ /* 0x000fce00078e0008 */
.L_x_176:
[----:B------:R-:W0:Y:S01]  /*6c90*/  S2R R15, SR_CgaCtaId ;  /* 0x00000000000f7919 */ /* 0x000e220000008800 */
[----:B------:R-:W-:Y:S02]  /*6ca0*/  MOV R14, 0x400 ;  /* 0x00000400000e7802 */ /* 0x000fe40000000f00 */
[----:B------:R-:W-:Y:S02]  /*6cb0*/  ISETP.NE.AND P1, PT, R0, RZ, PT ;  /* 0x000000ff0000720c */ /* 0x000fe40003f25270 */
[----:B0-----:R-:W-:Y:S02]  /*6cc0*/  LEA R22, R15, R14, 0x18 ;  /* 0x0000000e0f167211 */ /* 0x001fe400078ec0ff */
[----:B------:R-:W-:-:S09]  /*6cd0*/  SHF.L.U32 R14, R5, 0x1f, RZ ;  /* 0x0000001f050e7819 */ /* 0x000fd200000006ff */
[----:B------:R-:W0:Y:S01]  /*6ce0*/  @!P1 LDC R15, c[0x0][0x500] ;  /* 0x00014000ff0f9b82 */ /* 0x000e220000000800 */
[----:B------:R-:W-:-:S04]  /*6cf0*/  IMAD R23, R7, 0x8, R22 ;  /* 0x0000000807177824 */ /* 0x000fc800078e0216 */
[----:B------:R-:W1:Y:S02]  /*6d00*/  SYNCS.PHASECHK.TRANS64.TRYWAIT P0, [R23+URZ+0x10], R14 ;  /* 0x0000100e170075a7 */ /* 0x000e64000800017f */
[----:B-1----:R-:W-:Y:S05]  /*6d10*/  @!P0 BRA `(.L_x_174) ;  /* 0x0000000c00608947 */ /* 0x002fea0003800000 */
.L_x_191:
[----:B-1----:R-:W-:Y:S01]  /*6d20*/  PRMT R14, R19, 0x9910, RZ ;  /* 0x00009910130e7816 */ /* 0x002fe200000000ff */
[----:B0-----:R0:W-:Y:S03]  /*6d30*/  @!P1 SYNCS.ARRIVE.TRANS64 RZ, [R23+URZ], R15 ;  /* 0x0000000f17ff99a7 */ /* 0x0011e6000800003f */
[----:B------:R-:W-:-:S13]  /*6d40*/  ISETP.NE.AND P0, PT, R14, 0x2, PT ;  /* 0x000000020e00780c */ /* 0x000fda0003f05270 */
[----:B0-----:R-:W-:Y:S05]  /*6d50*/  @P0 BRA `(.L_x_175) ;  /* 0x0000000000040947 */ /* 0x001fea0003800000 */
[----:B------:R-:W-:Y:S01]  /*6d60*/  BPT.TRAP 0x1 ;  /* 0x000000040000795c */ /* 0x000fe20000300000 */
.L_x_175:
[----:B------:R-:W-:Y:S01]  /*6d70*/  R2UR UR7, R22 ;  /* 0x00000000160772ca */ /* 0x000fe200000e0000 */
[C---:B------:R-:W-:Y:S01]  /*6d80*/  IMAD R14, R7.reuse, 0x4000, R12 ;  /* 0x00004000070e7824 */ /* 0x040fe200078e020c */
[----:B------:R-:W-:Y:S01]  /*6d90*/  R2UR UR26, R24 ;  /* 0x00000000181a72ca */ /* 0x000fe200000e0000 */
[----:B------:R-:W-:Y:S01]  /*6da0*/  IMAD R22, R7, 0x10000, R22 ;  /* 0x0001000007167824 */ /* 0x000fe200078e0216 */
[----:B------:R-:W-:Y:S01]  /*6db0*/  R2UR UR25, R23 ;  /* 0x00000000171972ca */ /* 0x000fe200000e0000 */
[----:B------:R-:W-:Y:S01]  /*6dc0*/  VIADD R4, R4, 0xffffffff ;  /* 0xffffffff04047836 */ /* 0x000fe20000000000 */
[----:B------:R-:W-:Y:S01]  /*6dd0*/  R2UR UR32, R14 ;  /* 0x000000000e2072ca */ /* 0x000fe200000e0000 */
[----:B------:R-:W-:Y:S01]  /*6de0*/  UIADD3 UR14, UP0, UR30, 0xf0, URZ ;  /* 0x000000f01e0e7890 */ /* 0x000fe2000ff1e03f */
[----:B------:R-:W-:Y:S01]  /*6df0*/  R2UR UR16, R22 ;  /* 0x00000000161072ca */ /* 0x000fe200000e0000 */
[----:B------:R-:W-:Y:S01]  /*6e00*/  UIADD3 UR42, UP1, UR30, 0x1f0, URZ ;  /* 0x000001f01e2a7890 */ /* 0x000fe2000ff3e03f */
[----:B------:R-:W-:Y:S01]  /*6e10*/  R2UR UR28, R6 ;  /* 0x00000000061c72ca */ /* 0x000fe200000e0000 */
[----:B------:R-:W-:Y:S01]  /*6e20*/  UIADD3.X UR15, URZ, UR31, URZ, UP0, !UPT ;  /* 0x0000001f3f0f7290 */ /* 0x000fe200087fe43f */
[----:B------:R-:W-:Y:S01]  /*6e30*/  R2UR UR27, R21 ;  /* 0x00000000151b72ca */ /* 0x000fe200000e0000 */
[----:B------:R-:W-:Y:S01]  /*6e40*/  UIADD3.X UR43, URZ, UR31, URZ, UP1, !UPT ;  /* 0x0000001f3f2b7290 */ /* 0x000fe20008ffe43f */
[----:B------:R-:W-:Y:S01]  /*6e50*/  R2UR UR35, R20 ;  /* 0x00000000142372ca */ /* 0x000fe200000e0000 */
[----:B------:R-:W-:Y:S01]  /*6e60*/  UIADD3 UR18, UR26, 0x80, URZ ;  /* 0x000000801a127890 */ /* 0x000fe2000fffe03f */
[----:B------:R-:W-:Y:S01]  /*6e70*/  ISETP.GT.AND P1, PT, R4, 0x1, PT ;  /* 0x000000010400780c */ /* 0x000fe20003f24270 */
[----:B------:R-:W-:Y:S01]  /*6e80*/  VIADD R7, R7, 0x1 ;  /* 0x0000000107077836 */ /* 0x000fe20000000000 */
[----:B------:R-:W-:Y:S01]  /*6e90*/  UMOV UR22, 0x0 ;  /* 0x0000000000167882 */ /* 0x000fe20000000000 */
[----:B------:R-:W-:Y:S01]  /*6ea0*/  UIADD3 UR32, UR7, UR32, URZ ;  /* 0x0000002007207290 */ /* 0x000fe2000fffe03f */
[----:B------:R-:W-:Y:S01]  /*6eb0*/  VIADD R24, R24, 0x100 ;  /* 0x0000010018187836 */ /* 0x000fe20000000000 */
[----:B------:R-:W-:Y:S01]  /*6ec0*/  UIADD3 UR24, UR16, 0x100, URZ ;  /* 0x0000010010187890 */ /* 0x000fe2000fffe03f */
[----:B------:R-:W-:Y:S01]  /*6ed0*/  ISETP.NE.AND P0, PT, R7, 0x2, PT ;  /* 0x000000020700780c */ /* 0x000fe20003f05270 */
[----:B------:R-:W-:-:S02]  /*6ee0*/  UIADD3 UR16, UR16, 0x8100, URZ ;  /* 0x0000810010107890 */ /* 0x000fc4000fffe03f */
[----:B------:R-:W-:Y:S01]  /*6ef0*/  UIADD3 UR8, UR32, 0x2000, URZ ;  /* 0x0000200020087890 */ /* 0x000fe2000fffe03f */
[----:B------:R-:W-:Y:S01]  /*6f00*/  SEL R14, RZ, 0x1, P0 ;  /* 0x00000001ff0e7807 */ /* 0x000fe20000000000 */
[----:B------:R-:W-:Y:S01]  /*6f10*/  UMOV UR23, 0x10000000 ;  /* 0x1000000000177882 */ /* 0x000fe20000000000 */
[----:B------:R-:W-:Y:S01]  /*6f20*/  UMOV UR17, UR25 ;  /* 0x0000001900117c82 */ /* 0x000fe20008000000 */
[----:B------:R-:W-:Y:S01]  /*6f30*/  UMOV UR20, UR28 ;  /* 0x0000001c00147c82 */ /* 0x000fe20008000000 */
[----:B------:R-:W-:Y:S01]  /*6f40*/  UMOV UR19, UR27 ;  /* 0x0000001b00137c82 */ /* 0x000fe20008000000 */
[----:B------:R-:W-:Y:S01]  /*6f50*/  UMOV UR13, 0x30000 ;  /* 0x00030000000d7882 */ /* 0x000fe20000000000 */
[----:B------:R-:W-:Y:S01]  /*6f60*/  UMOV UR33, UR25 ;  /* 0x0000001900217c82 */ /* 0x000fe20008000000 */
[----:B------:R-:W-:Y:S01]  /*6f70*/  UMOV UR34, UR26 ;  /* 0x0000001a00227c82 */ /* 0x000fe20008000000 */
[----:B------:R-:W-:Y:S01]  /*6f80*/  UMOV UR36, UR28 ;  /* 0x0000001c00247c82 */ /* 0x000fe20008000000 */
[----:B------:R0:W-:Y:S01]  /*6f90*/  UTMALDG.3D [UR24], [UR14], desc[UR22] ;  /* 0x000016180e0075b4 */ /* 0x0001e20008011000 */
[----:B------:R-:W-:Y:S01]  /*6fa0*/  UMOV UR9, UR25 ;  /* 0x0000001900097c82 */ /* 0x000fe20008000000 */
[----:B------:R-:W-:Y:S01]  /*6fb0*/  UMOV UR12, UR28 ;  /* 0x0000001c000c7c82 */ /* 0x000fe20008000000 */
[----:B------:R-:W-:Y:S01]  /*6fc0*/  UMOV UR11, UR35 ;  /* 0x00000023000b7c82 */ /* 0x000fe20008000000 */
[----:B------:R-:W-:Y:S01]  /*6fd0*/  UMOV UR10, UR18 ;  /* 0x00000012000a7c82 */ /* 0x000fe20008000000 */
[----:B------:R-:W-:-:S02]  /*6fe0*/  LOP3.LUT R5, R5, R14, RZ, 0x3c, !PT ;  /* 0x0000000e05057212 */ /* 0x000fc400078e3cff */
[----:B------:R-:W-:Y:S01]  /*6ff0*/  SEL R7, R7, RZ, P0 ;  /* 0x000000ff07077207 */ /* 0x000fe20000000000 */
[----:B------:R0:W-:Y:S01]  /*7000*/  UTMALDG.3D [UR16], [UR14], desc[UR22] ;  /* 0x000016100e0075b4 */ /* 0x0001e20008011000 */
[----:B------:R0:W-:Y:S01]  /*7010*/  UTMALDG.3D.MULTICAST [UR32], [UR42], UR13, desc[UR22] ;  /* 0x000016202a0073b4 */ /* 0x0001e2000801180d */
[----:B------:R0:W-:Y:S02]  /*7020*/  UTMALDG.3D.MULTICAST [UR8], [UR42], UR13, desc[UR22] ;  /* 0x000016082a0073b4 */ /* 0x0001e4000801180d */
[----:B0-----:R-:W-:Y:S05]  /*7030*/  @P1 BRA `(.L_x_176) ;  /* 0xfffffffc00141947 */ /* 0x001fea000383ffff */
.L_x_173:
[----:B------:R-:W-:Y:S05]  /*7040*/  BSYNC B1 ;  /* 0x0000000000017941 */ /* 0x000fea0003800000 */
.L_x_172:
[----:B------:R-:W-:Y:S01]  /*7050*/  LOP3.LUT P1, RZ, R10, 0xff, RZ, 0xc0, !PT ;  /* 0x000000ff0aff7812 */ /* 0x000fe2000782c0ff */
[----:B------:R-:W-:Y:S01]  /*7060*/  IMAD.IADD R8, R9, 0x1, R8 ;  /* 0x0000000109087824 */ /* 0x000fe200078e0208 */
[----:B------:R-:W-:Y:S01]  /*7070*/  IADD3 R16, P2, R16, UR38, RZ ;  /* 0x0000002610107c10 */ /* 0x000fe2000ff5e0ff */
[----:B------:R-:W-:Y:S01]  /*7080*/  ULDC.64 UR8, c[0x0][0x650] ;  /* 0x0001940000087ab9 */ /* 0x000fe20000000a00 */
[----:B------:R-:W-:Y:S01]  /*7090*/  BSSY B1, `(.L_x_177) ;  /* 0x000006d000017945 */ /* 0x000fe20003800000 */
[----:B------:R-:W-:Y:S01]  /*70a0*/  IMAD.MOV.U32 R21, RZ, RZ, -0x1 ;  /* 0xffffffffff157424 */ /* 0x000fe200078e00ff */
[----:B------:R-:W-:Y:S01]  /*70b0*/  SHF.R.U32.HI R4, RZ, 0x1, R8 ;  /* 0x00000001ff047819 */ /* 0x000fe20000011608 */
[----:B------:R-:W-:Y:S01]  /*70c0*/  IMAD.MOV.U32 R20, RZ, RZ, -0x1 ;  /* 0xffffffffff147424 */ /* 0x000fe200078e00ff */
[----:B------:R-:W-:Y:S02]  /*70d0*/  ISETP.GT.U32.AND P0, PT, R8, 0x1, PT ;  /* 0x000000010800780c */ /* 0x000fe40003f04070 */
[----:B------:R-:W-:-:S02]  /*70e0*/  LOP3.LUT R4, R4, 0x1, RZ, 0xc0, !PT ;  /* 0x0000000104047812 */ /* 0x000fc400078ec0ff */
[----:B------:R-:W-:Y:S01]  /*70f0*/  ISETP.LT.U32.AND P0, PT, R9, 0x2, P0 ;  /* 0x000000020900780c */ /* 0x000fe20000701070 */
[----:B------:R-:W0:Y:S01]  /*7100*/  @P1 S2R R6, SR_CgaCtaId ;  /* 0x0000000000061919 */ /* 0x000e220000008800 */
[----:B------:R-:W-:Y:S02]  /*7110*/  @P1 MOV R5, 0x400 ;  /* 0x0000040000051802 */ /* 0x000fe40000000f00 */
[----:B------:R-:W-:Y:S02]  /*7120*/  IADD3.X R17, R17, UR41, RZ, P2, !PT ;  /* 0x0000002911117c10 */ /* 0x000fe400097fe4ff */
[----:B------:R-:W-:Y:S02]  /*7130*/  ISETP.GE.U32.AND P2, PT, R16, UR8, PT ;  /* 0x0000000810007c0c */ /* 0x000fe4000bf46070 */
[----:B------:R-:W-:Y:S02]  /*7140*/  LOP3.LUT R8, R8, 0x1, RZ, 0xc0, !PT ;  /* 0x0000000108087812 */ /* 0x000fe400078ec0ff */
[----:B------:R-:W-:-:S02]  /*7150*/  PRMT R10, RZ, 0x7610, R10 ;  /* 0x00007610ff0a7816 */ /* 0x000fc4000000000a */
[----:B0-----:R-:W-:Y:S01]  /*7160*/  @P1 LEA R5, R6, R5, 0x18 ;  /* 0x0000000506051211 */ /* 0x001fe200078ec0ff */
[----:B------:R-:W-:-:S03]  /*7170*/  IMAD.MOV.U32 R6, RZ, RZ, -0x1 ;  /* 0xffffffffff067424 */ /* 0x000fc600078e00ff */
[----:B------:R0:W-:Y:S01]  /*7180*/  @P1 SYNCS.ARRIVE.TRANS64.A1T0 RZ, [R5+URZ+0x38], RZ ;  /* 0x000038ff05ff19a7 */ /* 0x0001e2000810003f */
[----:B------:R-:W-:Y:S02]  /*7190*/  ISETP.NE.U32.AND P1, PT, R4, 0x1, PT ;  /* 0x000000010400780c */ /* 0x000fe40003f25070 */
[----:B------:R-:W-:Y:S02]  /*71a0*/  SEL R4, RZ, 0x1, !P0 ;  /* 0x00000001ff047807 */ /* 0x000fe40004000000 */
[----:B------:R-:W-:Y:S02]  /*71b0*/  ISETP.GE.U32.AND.EX P0, PT, R17, UR9, PT, P2 ;  /* 0x0000000911007c0c */ /* 0x000fe4000bf06120 */
[----:B------:R-:W-:-:S04]  /*71c0*/  ISETP.GT.U32.AND P1, PT, R9, 0x1, !P1 ;  /* 0x000000010900780c */ /* 0x000fc80004f24070 */
[----:B0-----:R-:W-:-:S04]  /*71d0*/  SEL R5, RZ, 0x1, !P1 ;  /* 0x00000001ff057807 */ /* 0x001fc80004800000 */
[--C-:B------:R-:W-:Y:S02]  /*71e0*/  LOP3.LUT R3, R5, R3, R4.reuse, 0x96, !PT ;  /* 0x0000000305037212 */ /* 0x100fe400078e9604 */
[----:B------:R-:W-:Y:S01]  /*71f0*/  PRMT R4, RZ, 0x7610, R4 ;  /* 0x00007610ff047816 */ /* 0x000fe20000000004 */
[----:B------:R-:W-:Y:S06]  /*7200*/  @P0 BRA `(.L_x_178) ;  /* 0x0000000400540947 */ /* 0x000fec0003800000 */
[----:B------:R-:W0:Y:S01]  /*7210*/  S2R R15, SR_CTAID.X ;  /* 0x00000000000f7919 */ /* 0x000e220000002500 */
[----:B------:R-:W-:Y:S01]  /*7220*/  ULDC.64 UR8, c[0x0][0x628] ;  /* 0x00018a0000087ab9 */ /* 0x000fe20000000a00 */
[----:B------:R-:W-:Y:S01]  /*7230*/  ULDC UR10, c[0x0][0x630] ;  /* 0x00018c00000a7ab9 */ /* 0x000fe20000000800 */
[----:B------:R-:W-:Y:S01]  /*7240*/  ISETP.NE.U32.AND P0, PT, RZ, UR8, PT ;  /* 0x00000008ff007c0c */ /* 0x000fe2000bf05070 */
[----:B------:R-:W1:Y:S01]  /*7250*/  S2R R20, SR_CTAID.Y ;  /* 0x0000000000147919 */ /* 0x000e620000002600 */
[----:B------:R-:W-:Y:S01]  /*7260*/  ULDC UR11, c[0x0][0x150] ;  /* 0x00005400000b7ab9 */ /* 0x000fe20000000800 */
[----:B------:R-:W-:Y:S01]  /*7270*/  IMAD.MOV.U32 R4, RZ, RZ, R16 ;  /* 0x000000ffff047224 */ /* 0x000fe200078e0010 */
[----:B------:R-:W-:Y:S01]  /*7280*/  ISETP.NE.AND.EX P0, PT, RZ, UR9, PT, P0 ;  /* 0x00000009ff007c0c */ /* 0x000fe2000bf05300 */
[----:B------:R-:W-:Y:S01]  /*7290*/  IMAD.MOV.U32 R5, RZ, RZ, R17 ;  /* 0x000000ffff057224 */ /* 0x000fe200078e0011 */
[----:B0-----:R-:W-:-:S11]  /*72a0*/  I2FP.F32.U32 R22, R15 ;  /* 0x0000000f00167245 */ /* 0x001fd60000201000 */
[----:B------:R-:W-:Y:S05]  /*72b0*/  @!P0 BRA `(.L_x_179) ;  /* 0x0000000000288947 */ /* 0x000fea0003800000 */
[----:B------:R-:W-:Y:S02]  /*72c0*/  ULDC UR7, c[0x0][0x634] ;  /* 0x00018d0000077ab9 */ /* 0x000fe40000000800 */
[----:B------:R-:W-:-:S05]  /*72d0*/  IADD3 R5, P0, R16, UR7, RZ ;  /* 0x0000000710057c10 */ /* 0x000fca000ff1e0ff */
[----:B------:R-:W-:-:S04]  /*72e0*/  IMAD.X R21, RZ, RZ, R17, P0 ;  /* 0x000000ffff157224 */ /* 0x000fc800000e0611 */
[----:B------:R-:W-:-:S04]  /*72f0*/  IMAD.WIDE.U32 R6, R21, UR8, RZ ;  /* 0x0000000815067c25 */ /* 0x000fc8000f8e00ff */
[----:B------:R-:W-:-:S04]  /*7300*/  IMAD.WIDE.U32 R6, P0, R5, UR9, R6 ;  /* 0x0000000905067c25 */ /* 0x000fc8000f800006 */
[----:B------:R-:W-:-:S04]  /*7310*/  IMAD.WIDE.U32 R4, R5, UR8, RZ ;  /* 0x0000000805047c25 */ /* 0x000fc8000f8e00ff */
[----:B------:R-:W-:Y:S01]  /*7320*/  IMAD.MOV.U32 R4, RZ, RZ, R7 ;  /* 0x000000ffff047224 */ /* 0x000fe200078e0007 */
[----:B------:R-:W-:Y:S01]  /*7330*/  IADD3 RZ, P1, R5, R6, RZ ;  /* 0x0000000605ff7210 */ /* 0x000fe20007f3e0ff */
[----:B------:R-:W-:-:S04]  /*7340*/  IMAD.X R5, RZ, RZ, RZ, P0 ;  /* 0x000000ffff057224 */ /* 0x000fc800000e06ff */
[----:B------:R-:W-:-:S08]  /*7350*/  IMAD.WIDE.U32.X R4, R21, UR9, R4, P1 ;  /* 0x0000000915047c25 */ /* 0x000fd000088e0404 */
.L_x_179:
[--C-:B------:R-:W-:Y:S01]  /*7360*/  SHF.R.U64 R14, R4, UR10, R5.reuse ;  /* 0x0000000a040e7c19 */ /* 0x100fe20008001205 */
[----:B------:R-:W-:Y:S01]  /*7370*/  FMUL R22, R22, UR11 ;  /* 0x0000000b16167c20 */ /* 0x000fe20008400000 */
[----:B------:R-:W-:Y:S01]  /*7380*/  SHF.R.U32.HI R4, RZ, UR10, R5 ;  /* 0x0000000aff047c19 */ /* 0x000fe20008011605 */
[----:B------:R-:W0:Y:S01]  /*7390*/  LDC R6, c[0x0][0x144] ;  /* 0x00005100ff067b82 */ /* 0x000e220000000800 */
[----:B------:R-:W-:Y:S01]  /*73a0*/  IADD3 R5, P0, RZ, -R14, RZ ;  /* 0x8000000eff057210 */ /* 0x000fe20007f1e0ff */
[----:B------:R-:W-:Y:S01]  /*73b0*/  ULDC UR7, c[0x0][0x154] ;  /* 0x0000550000077ab9 */ /* 0x000fe20000000800 */
[----:B-1----:R-:W-:Y:S01]  /*73c0*/  I2FP.F32.U32 R7, R20 ;  /* 0x0000001400077245 */ /* 0x002fe20000201000 */
[----:B------:R-:W1:Y:S01]  /*73d0*/  F2I.U32.TRUNC.NTZ R22, R22 ;  /* 0x0000001600167305 */ /* 0x000e62000020f000 */
[----:B------:R-:W-:Y:S01]  /*73e0*/  ULDC.64 UR8, c[0x0][0x620] ;  /* 0x0001880000087ab9 */ /* 0x000fe20000000a00 */
[----:B------:R-:W-:Y:S01]  /*73f0*/  IMAD.X R4, RZ, RZ, ~R4, P0 ;  /* 0x000000ffff047224 */ /* 0x000fe200000e0e04 */
[----:B------:R-:W-:Y:S01]  /*7400*/  ISETP.NE.AND P2, PT, R2, 0x1, PT ;  /* 0x000000010200780c */ /* 0x000fe20003f45270 */
[----:B------:R-:W-:Y:S01]  /*7410*/  FMUL R23, R7, UR7 ;  /* 0x0000000707177c20 */ /* 0x000fe20008400000 */
[----:B------:R-:W2:Y:S01]  /*7420*/  LDC R25, c[0x0][0x148] ;  /* 0x00005200ff197b82 */ /* 0x000ea20000000800 */
[----:B------:R-:W-:Y:S01]  /*7430*/  IMAD R4, R4, UR8, RZ ;  /* 0x0000000804047c24 */ /* 0x000fe2000f8e02ff */
[----:B------:R-:W-:-:S03]  /*7440*/  ULDC UR7, c[0x0][0x618] ;  /* 0x0001860000077ab9 */ /* 0x000fc60000000800 */
[----:B------:R-:W3:Y:S01]  /*7450*/  F2I.U32.TRUNC.NTZ R23, R23 ;  /* 0x0000001700177305 */ /* 0x000ee2000020f000 */
[C---:B------:R-:W-:Y:S02]  /*7460*/  IMAD R7, R5.reuse, UR9, R4 ;  /* 0x0000000905077c24 */ /* 0x040fe4000f8e0204 */
[----:B------:R-:W-:Y:S01]  /*7470*/  IMAD.WIDE.U32 R4, R5, UR8, R16 ;  /* 0x0000000805047c25 */ /* 0x000fe2000f8e0010 */
[----:B------:R-:W-:Y:S02]  /*7480*/  ULDC.64 UR8, c[0x0][0x640] ;  /* 0x0001900000087ab9 */ /* 0x000fe40000000a00 */
[----:B------:R-:W-:Y:S01]  /*7490*/  ISETP.NE.U32.AND P0, PT, RZ, UR8, PT ;  /* 0x00000008ff007c0c */ /* 0x000fe2000bf05070 */
[----:B------:R-:W-:Y:S02]  /*74a0*/  IMAD.IADD R5, R5, 0x1, R7 ;  /* 0x0000000105057824 */ /* 0x000fe400078e0207 */
[----:B-1----:R-:W-:Y:S01]  /*74b0*/  IMAD.MOV R22, RZ, RZ, -R22 ;  /* 0x000000ffff167224 */ /* 0x002fe200078e0a16 */
[----:B------:R-:W-:-:S02]  /*74c0*/  ISETP.NE.AND.EX P0, PT, RZ, UR9, PT, P0 ;  /* 0x00000009ff007c0c */ /* 0x000fc4000bf05300 */
[----:B------:R-:W-:Y:S01]  /*74d0*/  SHF.R.U64 R21, R4, UR7, R5 ;  /* 0x0000000704157c19 */ /* 0x000fe20008001205 */
[----:B0-----:R-:W-:Y:S01]  /*74e0*/  IMAD R15, R6, R22, R15 ;  /* 0x00000016060f7224 */ /* 0x001fe200078e020f */
[----:B------:R-:W-:Y:S01]  /*74f0*/  SHF.R.U32.HI R4, RZ, UR7, R5 ;  /* 0x00000007ff047c19 */ /* 0x000fe20008011605 */
[----:B------:R-:W-:Y:S01]  /*7500*/  ULDC UR7, c[0x0][0x608] ;  /* 0x0001820000077ab9 */ /* 0x000fe20000000800 */
[----:B---3--:R-:W-:Y:S02]  /*7510*/  IMAD.MOV R6, RZ, RZ, -R23 ;  /* 0x000000ffff067224 */ /* 0x008fe400078e0a17 */
[--C-:B------:R-:W-:Y:S02]  /*7520*/  SHF.R.U64 R22, R21, UR7, R4.reuse ;  /* 0x0000000715167c19 */ /* 0x100fe40008001204 */
[----:B------:R-:W-:Y:S01]  /*7530*/  SHF.R.U32.HI R5, RZ, UR7, R4 ;  /* 0x00000007ff057c19 */ /* 0x000fe20008011604 */
[----:B------:R-:W-:Y:S01]  /*7540*/  ULDC UR7, c[0x0][0x658] ;  /* 0x0001960000077ab9 */ /* 0x000fe20000000800 */
[----:B--2---:R-:W-:-:S02]  /*7550*/  @P2 IMAD R15, R25, R6, R20 ;  /* 0x00000006190f2224 */ /* 0x004fc400078e0214 */
[--C-:B------:R-:W-:Y:S02]  /*7560*/  SHF.R.U64 R20, R22, UR7, R5.reuse ;  /* 0x0000000716147c19 */ /* 0x100fe40008001205 */
[----:B------:R-:W-:-:S03]  /*7570*/  SHF.R.U32.HI R23, RZ, UR7, R5 ;  /* 0x00000007ff177c19 */ /* 0x000fc60008011605 */
[----:B------:R-:W-:Y:S02]  /*7580*/  IMAD.MOV.U32 R6, RZ, RZ, R20 ;  /* 0x000000ffff067224 */ /* 0x000fe400078e0014 */
[----:B------:R-:W-:Y:S01]  /*7590*/  IMAD.MOV.U32 R5, RZ, RZ, R23 ;  /* 0x000000ffff057224 */ /* 0x000fe200078e0017 */
[----:B------:R-:W-:Y:S06]  /*75a0*/  @!P0 BRA `(.L_x_180) ;  /* 0x00000000002c8947 */ /* 0x000fec0003800000 */
        /* <DEDUP_REMOVED lines=9> */
[----:B------:R-:W-:-:S04]  /*7640*/  IMAD.WIDE.U32.X R4, R23, UR9, R4, P1 ;  /* 0x0000000917047c25 */ /* 0x000fc800088e0404 */
[----:B------:R-:W-:-:S07]  /*7650*/  IMAD.MOV.U32 R6, RZ, RZ, R4 ;  /* 0x000000ffff067224 */ /* 0x000fce00078e0004 */
.L_x_180:
[----:B------:R-:W-:Y:S01]  /*7660*/  ULDC UR7, c[0x0][0x648] ;  /* 0x0001920000077ab9 */ /* 0x000fe20000000800 */
[----:B------:R-:W-:Y:S01]  /*7670*/  LOP3.LUT R4, R22, UR6, RZ, 0xc0, !PT ;  /* 0x0000000616047c12 */ /* 0x000fe2000f8ec0ff */
[----:B------:R-:W-:Y:S01]  /*7680*/  ULDC UR8, c[0x0][0x610] ;  /* 0x0001840000087ab9 */ /* 0x000fe20000000800 */
[----:B------:R-:W-:Y:S01]  /*7690*/  SHF.R.U64 R5, R6, UR7, R5 ;  /* 0x0000000706057c19 */ /* 0x000fe20008001205 */
[----:B------:R-:W-:Y:S01]  /*76a0*/  ULDC UR7, c[0x0][0x638] ;  /* 0x00018e0000077ab9 */ /* 0x000fe20000000800 */
[----:B------:R-:W-:-:S03]  /*76b0*/  LOP3.LUT R21, R21, UR4, RZ, 0xc0, !PT ;  /* 0x0000000415157c12 */ /* 0x000fc6000f8ec0ff */
[----:B------:R-:W-:Y:S02]  /*76c0*/  IMAD.MOV R7, RZ, RZ, -R5 ;  /* 0x000000ffff077224 */ /* 0x000fe400078e0a05 */
[----:B------:R-:W-:Y:S02]  /*76d0*/  IMAD R4, R5, UR5, R4 ;  /* 0x0000000505047c24 */ /* 0x000fe4000f8e0204 */
[----:B------:R-:W-:Y:S01]  /*76e0*/  IMAD R20, R7, UR7, R20 ;  /* 0x0000000707147c24 */ /* 0x000fe2000f8e0214 */
[----:B------:R-:W-:Y:S01]  /*76f0*/  ULDC UR7, c[0x0][0x600] ;  /* 0x0001800000077ab9 */ /* 0x000fe20000000800 */
[----:B------:R-:W-:Y:S02]  /*7700*/  IMAD R15, R4, UR8, R15 ;  /* 0x00000008040f7c24 */ /* 0x000fe4000f8e020f */
[----:B------:R-:W-:Y:S02]  /*7710*/  IMAD R6, R20, UR7, R21 ;  /* 0x0000000714067c24 */ /* 0x000fe4000f8e0215 */
[----:B------:R-:W-:-:S03]  /*7720*/  IMAD.MOV.U32 R4, RZ, RZ, 0x1 ;  /* 0x00000001ff047424 */ /* 0x000fc600078e00ff */
[----:B------:R-:W-:Y:S02]  /*7730*/  SEL R20, R6, R15, !P2 ;  /* 0x0000000f06147207 */ /* 0x000fe40005000000 */
[----:B------:R-:W-:Y:S01]  /*7740*/  SEL R21, R15, R6, !P2 ;  /* 0x000000060f157207 */ /* 0x000fe20005000000 */
[----:B------:R-:W-:-:S07]  /*7750*/  IMAD.MOV.U32 R6, RZ, RZ, R14 ;  /* 0x000000ffff067224 */ /* 0x000fce00078e000e */
.L_x_178:
[----:B------:R-:W-:Y:S05]  /*7760*/  BSYNC B1 ;  /* 0x0000000000017941 */ /* 0x000fea0003800000 */
.L_x_177:
[----:B------:R-:W-:-:S13]  /*7770*/  LOP3.LUT P0, RZ, R4, 0xff, RZ, 0xc0, !PT ;  /* 0x000000ff04ff7812 */ /* 0x000fda000780c0ff */
[----:B------:R-:W-:Y:S05]  /*7780*/  @P0 BRA `(.L_x_181) ;  /* 0xfffffff4000c0947 */ /* 0x000fea000383ffff */
[----:B------:R-:W-:Y:S05]  /*7790*/  BSYNC B0 ;  /* 0x0000000000007941 */ /* 0x000fea0003800000 */
.L_x_170:
[----:B------:R-:W-:-:S03]  /*77a0*/  UMOV UR7, 0xffffffff ;  /* 0xffffffff00077882 */ /* 0x000fc60000000000 */
[----:B------:R-:W-:Y:S05]  /*77b0*/  BRA.DIV UR7, `(.L_x_182) ;  /* 0x0000000207cc7947 */ /* 0x000fea000b800000 */
[----:B------:R-:W-:-:S13]  /*77c0*/  ELECT P6, URZ, PT ;  /* 0x00000000003f782f */ /* 0x000fda00038c0000 */
.L_x_194:
[----:B------:R-:W-:Y:S04]  /*77d0*/  BSSY B0, `(.L_x_183) ;  /* 0x0000019000007945 */ /* 0x000fe80003800000 */
[----:B------:R-:W-:Y:S05]  /*77e0*/  @!P6 BRA `(.L_x_184) ;  /* 0x00000000005ce947 */ /* 0x000fea0003800000 */
[----:B------:R-:W-:-:S04]  /*77f0*/  LOP3.LUT R18, R18, 0x2, RZ, 0xfc, !PT ;  /* 0x0000000212127812 */ /* 0x000fc800078efcff */
[----:B------:R-:W-:-:S13]  /*7800*/  ISETP.NE.AND P0, PT, R18, 0x3, PT ;  /* 0x000000031200780c */ /* 0x000fda0003f05270 */
[----:B------:R-:W-:Y:S05]  /*7810*/  @!P0 BRA `(.L_x_185) ;  /* 0x0000000000048947 */ /* 0x000fea0003800000 */
[----:B------:R-:W-:Y:S01]  /*7820*/  BPT.TRAP 0x1 ;  /* 0x000000040000795c */ /* 0x000fe20000300000 */
.L_x_185:
[----:B------:R-:W0:Y:S01]  /*7830*/  S2R R5, SR_CgaCtaId ;  /* 0x0000000000057919 */ /* 0x000e220000008800 */
[----:B------:R-:W-:Y:S02]  /*7840*/  MOV R0, 0x400 ;  /* 0x0000040000007802 */ /* 0x000fe40000000f00 */
[----:B------:R-:W-:Y:S02]  /*7850*/  SHF.L.U32 R2, R3, 0x1f, RZ ;  /* 0x0000001f03027819 */ /* 0x000fe400000006ff */
[----:B0-----:R-:W-:-:S05]  /*7860*/  LEA R5, R5, R0, 0x18 ;  /* 0x0000000005057211 */ /* 0x001fca00078ec0ff */
[----:B------:R-:W-:-:S04]  /*7870*/  VIADD R5, R5, 0x10 ;  /* 0x0000001005057836 */ /* 0x000fc80000000000 */
[C---:B------:R-:W-:Y:S02]  /*7880*/  IMAD R7, R8.reuse, 0x8, R5 ;  /* 0x0000000808077824 */ /* 0x040fe400078e0205 */
[----:B------:R-:W-:Y:S02]  /*7890*/  VIADD R8, R8, 0x1 ;  /* 0x0000000108087836 */ /* 0x000fe40000000000 */
[----:B------:R-:W0:Y:S03]  /*78a0*/  SYNCS.PHASECHK.TRANS64.TRYWAIT P0, [R7+URZ], R2 ;  /* 0x00000002070075a7 */ /* 0x000e26000800017f */
[----:B------:R-:W-:-:S04]  /*78b0*/  ISETP.NE.AND P1, PT, R8, 0x2, PT ;  /* 0x000000020800780c */ /* 0x000fc80003f25270 */
[----:B------:R-:W-:Y:S02]  /*78c0*/  SEL R0, RZ, 0x1, P1 ;  /* 0x00000001ff007807 */ /* 0x000fe40000800000 */
[----:B------:R-:W-:Y:S02]  /*78d0*/  SEL R8, R8, RZ, P1 ;  /* 0x000000ff08087207 */ /* 0x000fe40000800000 */
[----:B------:R-:W-:Y:S01]  /*78e0*/  LOP3.LUT R0, R3, R0, RZ, 0x3c, !PT ;  /* 0x0000000003007212 */ /* 0x000fe200078e3cff */
[----:B0-----:R-:W-:Y:S06]  /*78f0*/  @!P0 BRA `(.L_x_186) ;  /* 0x00000000009c8947 */ /* 0x001fec0003800000 */
.L_x_195:
[----:B------:R-:W-:Y:S01]  /*7900*/  IMAD R5, R8, 0x8, R5 ;  /* 0x0000000808057824 */ /* 0x000fe200078e0205 */
[----:B------:R-:W-:-:S07]  /*7910*/  SHF.L.U32 R0, R0, 0x1f, RZ ;  /* 0x0000001f00007819 */ /* 0x000fce00000006ff */
.L_x_187:
[----:B-1----:R1:W2:Y:S02]  /*7920*/  SYNCS.PHASECHK.TRANS64.TRYWAIT P0, [R5+URZ], R0 ;  /* 0x00000000050075a7 */ /* 0x0022a4000800017f */
[----:B--2---:R-:W-:Y:S05]  /*7930*/  @!P0 NANOSLEEP.SYNCS 0x989680 ;  /* 0x009896800000895d */ /* 0x004fea0003900000 */
[----:B------:R-:W2:Y:S02]  /*7940*/  @!P0 SYNCS.PHASECHK.TRANS64 P0, [R5+URZ], R0 ;  /* 0x00000000050085a7 */ /* 0x000ea4000800007f */
[----:B--2---:R-:W-:Y:S05]  /*7950*/  @!P0 BRA `(.L_x_187) ;  /* 0xfffffffc00f08947 */ /* 0x004fea000383ffff */
.L_x_184:
[----:B------:R-:W-:Y:S05]  /*7960*/  BSYNC B0 ;  /* 0x0000000000007941 */ /* 0x000fea0003800000 */
.L_x_183:
[----:B------:R-:W-:Y:S05]  /*7970*/  EXIT ;  /* 0x000000000000794d */ /* 0x000fea0003800000 */
.L_x_21:
[----:B-1----:R1:W2:Y:S02]  /*7980*/  SYNCS.PHASECHK.TRANS64.TRYWAIT P1, [R3+URZ], R0 ;  /* 0x00000000030075a7 */ /* 0x0022a4000802017f */
[----:B--2---:R-:W-:Y:S05]  /*7990*/  @!P1 NANOSLEEP.SYNCS 0x989680 ;  /* 0x009896800000995d */ /* 0x004fea0003900000 */
[----:B------:R-:W2:Y:S02]  /*79a0*/  @!P1 SYNCS.PHASECHK.TRANS64 P1, [R3+URZ], R0 ;  /* 0x00000000030095a7 */ /* 0x000ea4000802007f */
[----:B--2---:R-:W-:Y:S05]  /*79b0*/  @!P1 BRA `(.L_x_21) ;  /* 0xfffffffc00f09947 */ /* 0x004fea000383ffff */
[----:B------:R-:W-:Y:S05]  /*79c0*/  BRA `(.L_x_20) ;  /* 0xffffff9c00607947 */ /* 0x000fea000383ffff */
.L_x_26:
[----:B-1----:R1:W2:Y:S02]  /*79d0*/  SYNCS.PHASECHK.TRANS64.TRYWAIT P1, [R5+URZ], R4 ;  /* 0x00000004050075a7 */ /* 0x0022a4000802017f */
[----:B--2---:R-:W-:Y:S05]  /*79e0*/  @!P1 NANOSLEEP.SYNCS 0x989680 ;  /* 0x009896800000995d */ /* 0x004fea0003900000 */
[----:B------:R-:W2:Y:S02]  /*79f0*/  @!P1 SYNCS.PHASECHK.TRANS64 P1, [R5+URZ], R4 ;  /* 0x00000004050095a7 */ /* 0x000ea4000802007f */
[----:B--2---:R-:W-:Y:S05]  /*7a00*/  @!P1 BRA `(.L_x_26) ;  /* 0xfffffffc00f09947 */ /* 0x004fea000383ffff */
[----:B------:R-:W-:Y:S05]  /*7a10*/  BRA `(.L_x_25) ;  /* 0xffffffa400707947 */ /* 0x000fea000383ffff */
.L_x_171:
[----:B------:R-:W-:Y:S01]  /*7a20*/  BSSY B1, `(.L_x_188) ;  /* 0x0000006000017945 */ /* 0x000fe20003800000 */
[----:B------:R-:W-:-:S07]  /*7a30*/  IMAD.MOV.U32 R15, RZ, RZ, -0x1 ;  /* 0xffffffffff0f7424 */ /* 0x000fce00078e00ff */
[----:B------:R-:W-:Y:S05]  /*7a40*/  WARPSYNC.COLLECTIVE R15, `(.L_x_189) ;  /* 0x000000000f0c7348 */ /* 0x000fea0003c00000 */
[----:B------:R-:W-:Y:S02]  /*7a50*/  ELECT P6, UR62, PT ;  /* 0x00000000003e782f */ /* 0x000fe400038c0000 */
[----:B------:R-:W-:Y:S01]  /*7a60*/  MOV R14, UR62 ;  /* 0x0000003e000e7c02 */ /* 0x000fe20008000f00 */
[----:B------:R-:W-:Y:S10]  /*7a70*/  ENDCOLLECTIVE ;  /* 0x000000000000791b */ /* 0x000ff40003800000 */
.L_x_189:
[----:B------:R-:W-:Y:S05]  /*7a80*/  BSYNC B1 ;  /* 0x0000000000017941 */ /* 0x000fea0003800000 */
.L_x_188:
[----:B------:R-:W-:Y:S05]  /*7a90*/  BRA `(.L_x_190) ;  /* 0xfffffff000547947 */ /* 0x000fea000383ffff */
.L_x_174:
[----:B-1----:R1:W2:Y:S02]  /*7aa0*/  SYNCS.PHASECHK.TRANS64.TRYWAIT P0, [R23+URZ+0x10], R14 ;  /* 0x0000100e170075a7 */ /* 0x0022a4000800017f */
[----:B--2---:R-:W-:Y:S05]  /*7ab0*/  @!P0 NANOSLEEP.SYNCS 0x989680 ;  /* 0x009896800000895d */ /* 0x004fea0003900000 */
[----:B------:R-:W2:Y:S02]  /*7ac0*/  @!P0 SYNCS.PHASECHK.TRANS64 P0, [R23+URZ+0x10], R14 ;  /* 0x0000100e170085a7 */ /* 0x000ea4000800007f */
[----:B--2---:R-:W-:Y:S05]  /*7ad0*/  @!P0 BRA `(.L_x_174) ;  /* 0xfffffffc00f08947 */ /* 0x004fea000383ffff */
[----:B------:R-:W-:Y:S05]  /*7ae0*/  BRA `(.L_x_191) ;  /* 0xfffffff0008c7947 */ /* 0x000fea000383ffff */
.L_x_182:
[----:B------:R-:W-:Y:S01]  /*7af0*/  BSSY B0, `(.L_x_192) ;  /* 0x0000006000007945 */ /* 0x000fe20003800000 */
[----:B------:R-:W-:-:S07]  /*7b00*/  IMAD.MOV.U32 R15, RZ, RZ, -0x1 ;  /* 0xffffffffff0f7424 */ /* 0x000fce00078e00ff */
[----:B------:R-:W-:Y:S05]  /*7b10*/  WARPSYNC.COLLECTIVE R15, `(.L_x_193) ;  /* 0x000000000f0c7348 */ /* 0x000fea0003c00000 */
[----:B------:R-:W-:Y:S02]  /*7b20*/  ELECT P6, UR62, PT ;  /* 0x00000000003e782f */ /* 0x000fe400038c0000 */
[----:B------:R-:W-:Y:S01]  /*7b30*/  MOV R14, UR62 ;  /* 0x0000003e000e7c02 */ /* 0x000fe20008000f00 */
[----:B------:R-:W-:Y:S10]  /*7b40*/  ENDCOLLECTIVE ;  /* 0x000000000000791b */ /* 0x000ff40003800000 */
.L_x_193:
[----:B------:R-:W-:Y:S05]  /*7b50*/  BSYNC B0 ;  /* 0x0000000000007941 */ /* 0x000fea0003800000 */
.L_x_192:
[----:B------:R-:W-:Y:S05]  /*7b60*/  BRA `(.L_x_194) ;  /* 0xfffffffc00187947 */ /* 0x000fea000383ffff */
.L_x_186:
[----:B0-----:R0:W1:Y:S02]  /*7b70*/  SYNCS.PHASECHK.TRANS64.TRYWAIT P0, [R7+URZ], R2 ;  /* 0x00000002070075a7 */ /* 0x001064000800017f */
[----:B-1----:R-:W-:Y:S05]  /*7b80*/  @!P0 NANOSLEEP.SYNCS 0x989680 ;  /* 0x009896800000895d */ /* 0x002fea0003900000 */
[----:B------:R-:W1:Y:S02]  /*7b90*/  @!P0 SYNCS.PHASECHK.TRANS64 P0, [R7+URZ], R2 ;  /* 0x00000002070085a7 */ /* 0x000e64000800007f */
[----:B-1----:R-:W-:Y:S05]  /*7ba0*/  @!P0 BRA `(.L_x_186) ;  /* 0xfffffffc00f08947 */ /* 0x002fea000383ffff */
[----:B------:R-:W-:Y:S05]  /*7bb0*/  BRA `(.L_x_195) ;  /* 0xfffffffc00507947 */ /* 0x000fea000383ffff */
.L_x_196:
[----:B------:R-:W-:-:S00]  /*7bc0*/  BRA `(.L_x_196) ;  /* 0xfffffffc00fc7947 */ /* 0x000fc0000383ffff */
[----:B------:R-:W-:-:S00]  /*7bd0*/  NOP ;  /* 0x0000000000007918 */ /* 0x000fc00000000000 */
        /* <DEDUP_REMOVED lines=10> */
.L_x_197:


//--------------------- .nv.global.init           --------------------------
	.section	.nv.global.init,"aw",@progbits
.nv.global.init:
	.type		$str$22,@object
	.size		$str$22,($str$23 - $str$22)
$str$22:
        /*0000*/ 	.byte	0x6b, 0x5f, 0x74, 0x69, 0x6c, 0x65, 0x5f, 0x63, 0x6f, 0x75, 0x6e, 0x74, 0x20, 0x3e, 0x3d, 0x20
        /*0010*/ 	.byte	0x31, 0x00
	.type		$str$23,@object
	.size		$str$23,(__unnamed_1 - $str$23)
$str$23:
        /*0012*/ 	.byte	0x2f, 0x74, 0x6d, 0x70, 0x2f, 0x63, 0x75, 0x74, 0x6c, 0x61, 0x73, 0x73, 0x5f, 0x73, 0x77, 0x65
        /*0022*/ 	.byte	0x65, 0x70, 0x5f, 0x73, 0x72, 0x63, 0x2f, 0x69, 0x6e, 0x63, 0x6c, 0x75, 0x64, 0x65, 0x2f, 0x63
        /*0032*/ 	.byte	0x75, 0x74, 0x6c, 0x61, 0x73, 0x73, 0x2f, 0x67, 0x65, 0x6d, 0x6d, 0x2f, 0x63, 0x6f, 0x6c, 0x6c
        /*0042*/ 	.byte	0x65, 0x63, 0x74, 0x69, 0x76, 0x65, 0x2f, 0x73, 0x6d, 0x39, 0x30, 0x5f, 0x6d, 0x6d, 0x61, 0x5f
        /*0052*/ 	.byte	0x74, 0x6d, 0x61, 0x5f, 0x67, 0x6d, 0x6d, 0x61, 0x5f, 0x73, 0x73, 0x5f, 0x77, 0x61, 0x72, 0x70
        /*0062*/ 	.byte	0x73, 0x70, 0x65, 0x63, 0x69, 0x61, 0x6c, 0x69, 0x7a, 0x65, 0x64, 0x2e, 0x68, 0x70, 0x70, 0x00
	.type		__unnamed_1,@object
	.size		__unnamed_1,(.L_0 - __unnamed_1)
__unnamed_1:
        /*0072*/ 	.byte	0x76, 0x6f, 0x69, 0x64, 0x20, 0x63, 0x75, 0x74, 0x6c, 0x61, 0x73, 0x73, 0x3a, 0x3a, 0x67, 0x65
        /* <DEDUP_REMOVED lines=172> */
        /*0b42*/ 	.byte	0x3a, 0x3a, 0x69, 0x64, 0x65, 0x6e, 0x74, 0x69, 0x74, 0x79, 0x5d, 0x00
.L_0:


//--------------------- .nv.shared._ZN7cutlass13device_kernelINS_4gemm6kernel13GemmUniversalIN4cute5tupleIJiiiiEEENS1_10collective13CollectiveMmaINS1_34MainloopSm90TmaGmmaWarpSpecializedILi2ENS5_IJNS4_1CILi2EEENSA_ILi1EEESC_EEENS1_35KernelTmaWarpSpecializedCooperativeEEENS5_IJNSA_ILi256EEENSA_ILi64EEESG_EEEaNS5_IJlSC_lEEEaSJ_NS4_8TiledMMAINS4_8MMA_AtomIJNS4_4SM904GMMA26MMA_64x64x32_S32S8S8_SS_TNEEEENS4_6LayoutISD_NS5_IJSC_NSA_ILi0EEESR_EEEEENS5_IJNS4_10UnderscoreESU_SU_EEEEENS4_13SM90_TMA_LOADENS4_14ComposedLayoutINS4_7SwizzleILi3ELi4ELi3EEENS4_18smem_ptr_flag_bitsILi8EEENSQ_INS5_IJNSA_ILi8EEENSA_ILi128EEEEEENS5_IJS14_SC_EEEEEEEvNS4_8identityENS4_23SM90_TMA_LOAD_MULTICASTES18_vS19_EENS_8epilogue10collective6detail29Sm90TmaWarpSpecializedAdapterINS1D_15DefaultEpilogueIaSJ_SJ_NS1C_6thread17LinearCombinationIaLi1EiiLNS1H_9ScaleType4KindE0ELNS_15FloatRoundStyleE2EaEENS1_15EpilogueDefaultEEEEEvvEEEEvNT_6ParamsE --------------------------
	.section	.nv.shared._ZN7cutlass13device_kernelINS_4gemm6kernel13GemmUniversalIN4cute5tupleIJiiiiEEENS1_10collective13CollectiveMmaINS1_34MainloopSm90TmaGmmaWarpSpecializedILi2ENS5_IJNS4_1CILi2EEENSA_ILi1EEESC_EEENS1_35KernelTmaWarpSpecializedCooperativeEEENS5_IJNSA_ILi256EEENSA_ILi64EEESG_EEEaNS5_IJlSC_lEEEaSJ_NS4_8TiledMMAINS4_8MMA_AtomIJNS4_4SM904GMMA26MMA_64x64x32_S32S8S8_SS_TNEEEENS4_6LayoutISD_NS5_IJSC_NSA_ILi0EEESR_EEEEENS5_IJNS4_10UnderscoreESU_SU_EEEEENS4_13SM90_TMA_LOADENS4_14ComposedLayoutINS4_7SwizzleILi3ELi4ELi3EEENS4_18smem_ptr_flag_bitsILi8EEENSQ_INS5_IJNSA_ILi8EEENSA_ILi128EEEEEENS5_IJS14_SC_EEEEEEEvNS4_8identityENS4_23SM90_TMA_LOAD_MULTICASTES18_vS19_EENS_8epilogue10collective6detail29Sm90TmaWarpSpecializedAdapterINS1D_15DefaultEpilogueIaSJ_SJ_NS1C_6thread17LinearCombinationIaLi1EiiLNS1H_9ScaleType4KindE0ELNS_15FloatRoundStyleE2EaEENS1_15EpilogueDefaultEEEEEvvEEEEvNT_6ParamsE,"aw",@nobits
	.sectionflags	@""
	.align	16
	.zero		1024


//--------------------- .nv.shared.reserved.0     --------------------------
	.section	.nv.shared.reserved.0,"aw",@nobits
	.weak		__nv_reservedSMEM_offset_0_alias
	.size		__nv_reservedSMEM_offset_0_alias, 0, 0
	.other		__nv_reservedSMEM_offset_0_alias,@"STO_CUDA_RESERVED_SHARED STV_DEFAULT"
__nv_reservedSMEM_offset_0_alias:
	.zero		0


//--------------------- .nv.global                --------------------------
	.section	.nv.global,"aw",@nobits
.nv.global:
	.type		_ZN40_INTERNAL_26273355_4_k_cu_ff648934_119034cute1_E,@object
	.size		_ZN40_INTERNAL_26273355_4_k_cu_ff648934_119034cute1_E,(_ZN40_INTERNAL_26273355_4_k_cu_ff648934_119034cuda3std3__45__cpo6cbeginE - _ZN40_INTERNAL_26273355_4_k_cu_ff648934_119034cute1_E)
_ZN40_INTERNAL_26273355_4_k_cu_ff648934_119034cute1_E:
	.zero		1
	.type		_ZN40_INTERNAL_26273355_4_k_cu_ff648934_119034cuda3std3__45__cpo6cbeginE,@object
	.size		_ZN40_INTERNAL_26273355_4_k_cu_ff648934_119034cuda3std3__45__cpo6cbeginE,(_ZN40_INTERNAL_26273355_4_k_cu_ff648934_119034cuda3std3__48in_placeE - _ZN40_INTERNAL_26273355_4_k_cu_ff648934_119034cuda3std3__45__cpo6cbeginE)
_ZN40_INTERNAL_26273355_4_k_cu_ff648934_119034cuda3std3__45__cpo6cbeginE:
	.zero		1
	.type		_ZN40_INTERNAL_26273355_4_k_cu_ff648934_119034cuda3std3__48in_placeE,@object
	.size		_ZN40_INTERNAL_26273355_4_k_cu_ff648934_119034cuda3std3__48in_placeE,(_ZN40_INTERNAL_26273355_4_k_cu_ff648934_119034cuda3std6ranges3__45__cpo9iter_moveE - _ZN40_INTERNAL_26273355_4_k_cu_ff648934_119034cuda3std3__48in_placeE)
_ZN40_INTERNAL_26273355_4_k_cu_ff648934_119034cuda3std3__48in_placeE:
	.zero		1
	.type		_ZN40_INTERNAL_26273355_4_k_cu_ff648934_119034cuda3std6ranges3__45__cpo9iter_moveE,@object
	.size		_ZN40_INTERNAL_26273355_4_k_cu_ff648934_119034cuda3std6ranges3__45__cpo9iter_moveE,(_ZN40_INTERNAL_26273355_4_k_cu_ff648934_119034cuda3std3__45__cpo5beginE - _ZN40_INTERNAL_26273355_4_k_cu_ff648934_119034cuda3std6ranges3__45__cpo9iter_moveE)
_ZN40_INTERNAL_26273355_4_k_cu_ff648934_119034cuda3std6ranges3__45__cpo9iter_moveE:
	.zero		1
	.type		_ZN40_INTERNAL_26273355_4_k_cu_ff648934_119034cuda3std3__45__cpo5beginE,@object
	.size		_ZN40_INTERNAL_26273355_4_k_cu_ff648934_119034cuda3std3__45__cpo5beginE,(_ZN40_INTERNAL_26273355_4_k_cu_ff648934_119034cuda3std3__442_GLOBAL__N__26273355_4_k_cu_ff648934_119036ignoreE - _ZN40_INTERNAL_26273355_4_k_cu_ff648934_119034cuda3std3__45__cpo5beginE)
_ZN40_INTERNAL_26273355_4_k_cu_ff648934_119034cuda3std3__45__cpo5beginE:
	.zero		1
	.type		_ZN40_INTERNAL_26273355_4_k_cu_ff648934_119034cuda3std3__442_GLOBAL__N__26273355_4_k_cu_ff648934_119036ignoreE,@object
	.size		_ZN40_INTERNAL_26273355_4_k_cu_ff648934_119034cuda3std3__442_GLOBAL__N__26273355_4_k_cu_ff648934_119036ignoreE,(_ZN40_INTERNAL_26273355_4_k_cu_ff648934_119034cute7productE - _ZN40_INTERNAL_26273355_4_k_cu_ff648934_119034cuda3std3__442_GLOBAL__N__26273355_4_k_cu_ff648934_119036ignoreE)
_ZN40_INTERNAL_26273355_4_k_cu_ff648934_119034cuda3std3__442_GLOBAL__N__26273355_4_k_cu_ff648934_119036ignoreE:
	.zero		1
	.type		_ZN40_INTERNAL_26273355_4_k_cu_ff648934_119034cute7productE,@object
	.size		_ZN40_INTERNAL_26273355_4_k_cu_ff648934_119034cute7productE,(_ZN40_INTERNAL_26273355_4_k_cu_ff648934_119034cuda3std3__45__cpo3endE - _ZN40_INTERNAL_26273355_4_k_cu_ff648934_119034cute7productE)
_ZN40_INTERNAL_26273355_4_k_cu_ff648934_119034cute7productE:
	.zero		1
	.type		_ZN40_INTERNAL_26273355_4_k_cu_ff648934_119034cuda3std3__45__cpo3endE,@object
	.size		_ZN40_INTERNAL_26273355_4_k_cu_ff648934_119034cuda3std3__45__cpo3endE,(_ZN40_INTERNAL_26273355_4_k_cu_ff648934_119034cuda3std3__419piecewise_constructE - _ZN40_INTERNAL_26273355_4_k_cu_ff648934_119034cuda3std3__45__cpo3endE)
_ZN40_INTERNAL_26273355_4_k_cu_ff648934_119034cuda3std3__45__cpo3endE:
	.zero		1
	.type		_ZN40_INTERNAL_26273355_4_k_cu_ff648934_119034cuda3std3__419piecewise_constructE,@object
	.size		_ZN40_INTERNAL_26273355_4_k_cu_ff648934_119034cuda3std3__419piecewise_constructE,(_ZN40_INTERNAL_26273355_4_k_cu_ff648934_119034cuda3std3__45__cpo4cendE - _ZN40_INTERNAL_26273355_4_k_cu_ff648934_119034cuda3std3__419piecewise_constructE)
_ZN40_INTERNAL_26273355_4_k_cu_ff648934_119034cuda3std3__419piecewise_constructE:
	.zero		1
	.type		_ZN40_INTERNAL_26273355_4_k_cu_ff648934_119034cuda3std3__45__cpo4cendE,@object
	.size		_ZN40_INTERNAL_26273355_4_k_cu_ff648934_119034cuda3std3__45__cpo4cendE,(_ZN40_INTERNAL_26273355_4_k_cu_ff648934_119034cuda3std6ranges3__45__cpo4swapE - _ZN40_INTERNAL_26273355_4_k_cu_ff648934_119034cuda3std3__45__cpo4cendE)
_ZN40_INTERNAL_26273355_4_k_cu_ff648934_119034cuda3std3__45__cpo4cendE:
	.zero		1
	.type		_ZN40_INTERNAL_26273355_4_k_cu_ff648934_119034cuda3std6ranges3__45__cpo4swapE,@object
	.size		_ZN40_INTERNAL_26273355_4_k_cu_ff648934_119034cuda3std6ranges3__45__cpo4swapE,(.L_8 - _ZN40_INTERNAL_26273355_4_k_cu_ff648934_119034cuda3std6ranges3__45__cpo4swapE)
_ZN40_INTERNAL_26273355_4_k_cu_ff648934_119034cuda3std6ranges3__45__cpo4swapE:
	.zero		1
.L_8:


//--------------------- .nv.constant0._ZN7cutlass13device_kernelINS_4gemm6kernel13GemmUniversalIN4cute5tupleIJiiiiEEENS1_10collective13CollectiveMmaINS1_34MainloopSm90TmaGmmaWarpSpecializedILi2ENS5_IJNS4_1CILi2EEENSA_ILi1EEESC_EEENS1_35KernelTmaWarpSpecializedCooperativeEEENS5_IJNSA_ILi256EEENSA_ILi64EEESG_EEEaNS5_IJlSC_lEEEaSJ_NS4_8TiledMMAINS4_8MMA_AtomIJNS4_4SM904GMMA26MMA_64x64x32_S32S8S8_SS_TNEEEENS4_6LayoutISD_NS5_IJSC_NSA_ILi0EEESR_EEEEENS5_IJNS4_10UnderscoreESU_SU_EEEEENS4_13SM90_TMA_LOADENS4_14ComposedLayoutINS4_7SwizzleILi3ELi4ELi3EEENS4_18smem_ptr_flag_bitsILi8EEENSQ_INS5_IJNSA_ILi8EEENSA_ILi128EEEEEENS5_IJS14_SC_EEEEEEEvNS4_8identityENS4_23SM90_TMA_LOAD_MULTICASTES18_vS19_EENS_8epilogue10collective6detail29Sm90TmaWarpSpecializedAdapterINS1D_15DefaultEpilogueIaSJ_SJ_NS1C_6thread17LinearCombinationIaLi1EiiLNS1H_9ScaleType4KindE0ELNS_15FloatRoundStyleE2EaEENS1_15EpilogueDefaultEEEEEvvEEEEvNT_6ParamsE --------------------------
	.section	.nv.constant0._ZN7cutlass13device_kernelINS_4gemm6kernel13GemmUniversalIN4cute5tupleIJiiiiEEENS1_10collective13CollectiveMmaINS1_34MainloopSm90TmaGmmaWarpSpecializedILi2ENS5_IJNS4_1CILi2EEENSA_ILi1EEESC_EEENS1_35KernelTmaWarpSpecializedCooperativeEEENS5_IJNSA_ILi256EEENSA_ILi64EEESG_EEEaNS5_IJlSC_lEEEaSJ_NS4_8TiledMMAINS4_8MMA_AtomIJNS4_4SM904GMMA26MMA_64x64x32_S32S8S8_SS_TNEEEENS4_6LayoutISD_NS5_IJSC_NSA_ILi0EEESR_EEEEENS5_IJNS4_10UnderscoreESU_SU_EEEEENS4_13SM90_TMA_LOADENS4_14ComposedLayoutINS4_7SwizzleILi3ELi4ELi3EEENS4_18smem_ptr_flag_bitsILi8EEENSQ_INS5_IJNSA_ILi8EEENSA_ILi128EEEEEENS5_IJS14_SC_EEEEEEEvNS4_8identityENS4_23SM90_TMA_LOAD_MULTICASTES18_vS19_EENS_8epilogue10collective6detail29Sm90TmaWarpSpecializedAdapterINS1D_15DefaultEpilogueIaSJ_SJ_NS1C_6thread17LinearCombinationIaLi1EiiLNS1H_9ScaleType4KindE0ELNS_15FloatRoundStyleE2EaEENS1_15EpilogueDefaultEEEEEvvEEEEvNT_6ParamsE,"a",@progbits
	.sectionflags	@""
	.align	4
.nv.constant0._ZN7cutlass13device_kernelINS_4gemm6kernel13GemmUniversalIN4cute5tupleIJiiiiEEENS1_10collective13CollectiveMmaINS1_34MainloopSm90TmaGmmaWarpSpecializedILi2ENS5_IJNS4_1CILi2EEENSA_ILi1EEESC_EEENS1_35KernelTmaWarpSpecializedCooperativeEEENS5_IJNSA_ILi256EEENSA_ILi64EEESG_EEEaNS5_IJlSC_lEEEaSJ_NS4_8TiledMMAINS4_8MMA_AtomIJNS4_4SM904GMMA26MMA_64x64x32_S32S8S8_SS_TNEEEENS4_6LayoutISD_NS5_IJSC_NSA_ILi0EEESR_EEEEENS5_IJNS4_10UnderscoreESU_SU_EEEEENS4_13SM90_TMA_LOADENS4_14ComposedLayoutINS4_7SwizzleILi3ELi4ELi3EEENS4_18smem_ptr_flag_bitsILi8EEENSQ_INS5_IJNSA_ILi8EEENSA_ILi128EEEEEENS5_IJS14_SC_EEEEEEEvNS4_8identityENS4_23SM90_TMA_LOAD_MULTICASTES18_vS19_EENS_8epilogue10collective6detail29Sm90TmaWarpSpecializedAdapterINS1D_15DefaultEpilogueIaSJ_SJ_NS1C_6thread17LinearCombinationIaLi1EiiLNS1H_9ScaleType4KindE0ELNS_15FloatRoundStyleE2EaEENS1_15EpilogueDefaultEEEEEvvEEEEvNT_6ParamsE:
	.zero		1664


//--------------------- SYMBOLS --------------------------

	.type		.nv.reservedSmem.offset0,@object
	.size		.nv.reservedSmem.offset0,0x4
	.type		__assertfail,@function
